//
// Generated by NVIDIA NVVM Compiler
//
// Compiler Build ID: CL-36424714
// Cuda compilation tools, release 13.0, V13.0.88
// Based on NVVM 20.0.0
//

.version 9.0
.target sm_100
.address_size 64

	// .globl	_Z6kernelyP6uchar4iiiiii

.visible .entry _Z6kernelyP6uchar4iiiiii(
	.param .u64 _Z6kernelyP6uchar4iiiiii_param_0,
	.param .u64 .ptr .align 1 _Z6kernelyP6uchar4iiiiii_param_1,
	.param .u32 _Z6kernelyP6uchar4iiiiii_param_2,
	.param .u32 _Z6kernelyP6uchar4iiiiii_param_3,
	.param .u32 _Z6kernelyP6uchar4iiiiii_param_4,
	.param .u32 _Z6kernelyP6uchar4iiiiii_param_5,
	.param .u32 _Z6kernelyP6uchar4iiiiii_param_6,
	.param .u32 _Z6kernelyP6uchar4iiiiii_param_7
)
{
	.reg .pred 	%p<19>;
	.reg .b16 	%rs<59>;
	.reg .b32 	%r<120>;
	.reg .b32 	%f<157>;
	.reg .b64 	%rd<12>;

	ld.param.u64 	%rd2, [_Z6kernelyP6uchar4iiiiii_param_0];
	ld.param.u64 	%rd3, [_Z6kernelyP6uchar4iiiiii_param_1];
	ld.param.u32 	%r35, [_Z6kernelyP6uchar4iiiiii_param_2];
	ld.param.u32 	%r36, [_Z6kernelyP6uchar4iiiiii_param_3];
	ld.param.u32 	%r37, [_Z6kernelyP6uchar4iiiiii_param_4];
	ld.param.u32 	%r38, [_Z6kernelyP6uchar4iiiiii_param_5];
	ld.param.u32 	%r39, [_Z6kernelyP6uchar4iiiiii_param_6];
	ld.param.u32 	%r40, [_Z6kernelyP6uchar4iiiiii_param_7];
	cvta.to.global.u64 	%rd1, %rd3;
	mov.u32 	%r41, %ntid.x;
	mov.u32 	%r42, %ctaid.x;
	mov.u32 	%r43, %tid.x;
	mad.lo.s32 	%r1, %r41, %r42, %r43;
	mov.u32 	%r44, %ntid.y;
	mov.u32 	%r45, %ctaid.y;
	mov.u32 	%r46, %tid.y;
	mad.lo.s32 	%r116, %r44, %r45, %r46;
	mov.u32 	%r47, %nctaid.x;
	mul.lo.s32 	%r3, %r41, %r47;
	mov.u32 	%r48, %nctaid.y;
	mul.lo.s32 	%r4, %r44, %r48;
	setp.ge.s32 	%p1, %r116, %r40;
	@%p1 bra 	$L__BB0_7;
	setp.gt.s32 	%p2, %r38, 0;
	cvt.rn.f32.s32 	%f1, %r35;
	mul.lo.s32 	%r49, %r38, %r37;
	cvt.rn.f32.s32 	%f2, %r49;
	@%p2 bra 	$L__BB0_8;
	mov.f32 	%f45, 0f00000000;
	div.rn.f32 	%f46, %f45, %f2;
	add.f32 	%f47, %f46, 0f3F000000;
	cvt.rzi.u32.f32 	%r50, %f47;
	cvt.u16.u32 	%rs1, %r50;
	cvt.u32.u16 	%r52, %rs1;
	prmt.b32 	%r53, %r52, %r52, 0x3340U;
$L__BB0_3:
	setp.ge.s32 	%p3, %r1, %r39;
	@%p3 bra 	$L__BB0_6;
	mul.lo.s32 	%r31, %r116, %r39;
	mov.u32 	%r119, %r1;
$L__BB0_5:
	add.s32 	%r51, %r119, %r31;
	mul.wide.s32 	%rd4, %r51, 4;
	add.s64 	%rd5, %rd1, %rd4;
	prmt.b32 	%r54, %r53, %r53, 0x5410U;
	st.global.u32 	[%rd5], %r54;
	add.s32 	%r119, %r119, %r3;
	setp.lt.s32 	%p4, %r119, %r39;
	@%p4 bra 	$L__BB0_5;
$L__BB0_6:
	add.s32 	%r116, %r116, %r4;
	setp.lt.s32 	%p5, %r116, %r40;
	@%p5 bra 	$L__BB0_3;
$L__BB0_7:
	ret;
$L__BB0_8:
	setp.gt.s32 	%p6, %r37, 0;
	@%p6 bra 	$L__BB0_12;
	mov.f32 	%f48, 0f00000000;
	div.rn.f32 	%f49, %f48, %f2;
	add.f32 	%f50, %f49, 0f3F000000;
	cvt.rzi.u32.f32 	%r55, %f50;
	cvt.u16.u32 	%rs2, %r55;
	cvt.u32.u16 	%r57, %rs2;
	prmt.b32 	%r58, %r57, %r57, 0x3340U;
	prmt.b32 	%r59, %r58, %r58, 0x5410U;
$L__BB0_10:
	setp.lt.s32 	%p7, %r1, %r39;
	@%p7 bra 	$L__BB0_27;
$L__BB0_11:
	add.s32 	%r116, %r116, %r4;
	setp.lt.s32 	%p9, %r116, %r40;
	@%p9 bra 	$L__BB0_10;
	bra.uni 	$L__BB0_7;
$L__BB0_12:
	and.b32  	%r5, %r37, 3;
	and.b32  	%r6, %r37, 2147483644;
	and.b32  	%r7, %r37, 1;
	neg.s32 	%r8, %r6;
	cvt.rn.f32.s32 	%f3, %r36;
$L__BB0_13:
	setp.lt.s32 	%p10, %r1, %r39;
	@%p10 bra 	$L__BB0_15;
$L__BB0_14:
	mov.u32 	%r107, %ntid.y;
	mov.u32 	%r108, %nctaid.y;
	mad.lo.s32 	%r116, %r107, %r108, %r116;
	setp.lt.s32 	%p18, %r116, %r40;
	@%p18 bra 	$L__BB0_13;
	bra.uni 	$L__BB0_7;
$L__BB0_15:
	mul.lo.s32 	%r11, %r116, %r38;
	mov.u32 	%r110, %r1;
$L__BB0_16:
	mul.lo.s32 	%r13, %r110, %r37;
	mov.f32 	%f156, 0f00000000;
	mov.b32 	%r111, 0;
	mov.f32 	%f155, %f156;
	mov.f32 	%f154, %f156;
	mov.f32 	%f153, %f156;
$L__BB0_17:
	setp.lt.u32 	%p11, %r37, 4;
	add.s32 	%r62, %r111, %r11;
	cvt.rn.f32.s32 	%f53, %r62;
	add.f32 	%f54, %f53, 0f3F000000;
	div.rn.f32 	%f8, %f54, %f3;
	mov.b32 	%r115, 0;
	@%p11 bra 	$L__BB0_20;
	add.s32 	%r112, %r13, 3;
	mov.u32 	%r113, %r8;
$L__BB0_19:
	.pragma "nounroll";
	add.s32 	%r63, %r112, -2;
	add.s32 	%r64, %r112, -3;
	cvt.rn.f32.s32 	%f55, %r64;
	add.f32 	%f56, %f55, 0f3F000000;
	div.rn.f32 	%f57, %f56, %f1;
	tex.2d.v4.u32.f32 	{%r65, %r66, %r67, %r68}, [%rd2, {%f57, %f8}];
	cvt.u16.u32 	%rs3, %r65;
	and.b16  	%rs4, %rs3, 255;
	cvt.u16.u32 	%rs5, %r66;
	and.b16  	%rs6, %rs5, 255;
	cvt.u16.u32 	%rs7, %r67;
	and.b16  	%rs8, %rs7, 255;
	cvt.u16.u32 	%rs9, %r68;
	and.b16  	%rs10, %rs9, 255;
	cvt.rn.f32.u16 	%f58, %rs4;
	add.f32 	%f59, %f153, %f58;
	cvt.rn.f32.u16 	%f60, %rs6;
	add.f32 	%f61, %f154, %f60;
	cvt.rn.f32.u16 	%f62, %rs8;
	add.f32 	%f63, %f155, %f62;
	cvt.rn.f32.u16 	%f64, %rs10;
	add.f32 	%f65, %f156, %f64;
	cvt.rn.f32.s32 	%f66, %r63;
	add.f32 	%f67, %f66, 0f3F000000;
	div.rn.f32 	%f68, %f67, %f1;
	tex.2d.v4.u32.f32 	{%r69, %r70, %r71, %r72}, [%rd2, {%f68, %f8}];
	cvt.u16.u32 	%rs11, %r69;
	and.b16  	%rs12, %rs11, 255;
	cvt.u16.u32 	%rs13, %r70;
	and.b16  	%rs14, %rs13, 255;
	cvt.u16.u32 	%rs15, %r71;
	and.b16  	%rs16, %rs15, 255;
	cvt.u16.u32 	%rs17, %r72;
	and.b16  	%rs18, %rs17, 255;
	cvt.rn.f32.u16 	%f69, %rs12;
	add.f32 	%f70, %f59, %f69;
	cvt.rn.f32.u16 	%f71, %rs14;
	add.f32 	%f72, %f61, %f71;
	cvt.rn.f32.u16 	%f73, %rs16;
	add.f32 	%f74, %f63, %f73;
	cvt.rn.f32.u16 	%f75, %rs18;
	add.f32 	%f76, %f65, %f75;
	add.s32 	%r73, %r112, -1;
	cvt.rn.f32.s32 	%f77, %r73;
	add.f32 	%f78, %f77, 0f3F000000;
	div.rn.f32 	%f79, %f78, %f1;
	tex.2d.v4.u32.f32 	{%r74, %r75, %r76, %r77}, [%rd2, {%f79, %f8}];
	cvt.u16.u32 	%rs19, %r74;
	and.b16  	%rs20, %rs19, 255;
	cvt.u16.u32 	%rs21, %r75;
	and.b16  	%rs22, %rs21, 255;
	cvt.u16.u32 	%rs23, %r76;
	and.b16  	%rs24, %rs23, 255;
	cvt.u16.u32 	%rs25, %r77;
	and.b16  	%rs26, %rs25, 255;
	cvt.rn.f32.u16 	%f80, %rs20;
	add.f32 	%f81, %f70, %f80;
	cvt.rn.f32.u16 	%f82, %rs22;
	add.f32 	%f83, %f72, %f82;
	cvt.rn.f32.u16 	%f84, %rs24;
	add.f32 	%f85, %f74, %f84;
	cvt.rn.f32.u16 	%f86, %rs26;
	add.f32 	%f87, %f76, %f86;
	cvt.rn.f32.s32 	%f88, %r112;
	add.f32 	%f89, %f88, 0f3F000000;
	div.rn.f32 	%f90, %f89, %f1;
	tex.2d.v4.u32.f32 	{%r78, %r79, %r80, %r81}, [%rd2, {%f90, %f8}];
	cvt.u16.u32 	%rs27, %r78;
	and.b16  	%rs28, %rs27, 255;
	cvt.u16.u32 	%rs29, %r79;
	and.b16  	%rs30, %rs29, 255;
	cvt.u16.u32 	%rs31, %r80;
	and.b16  	%rs32, %rs31, 255;
	cvt.u16.u32 	%rs33, %r81;
	and.b16  	%rs34, %rs33, 255;
	cvt.rn.f32.u16 	%f91, %rs28;
	add.f32 	%f153, %f81, %f91;
	cvt.rn.f32.u16 	%f92, %rs30;
	add.f32 	%f154, %f83, %f92;
	cvt.rn.f32.u16 	%f93, %rs32;
	add.f32 	%f155, %f85, %f93;
	cvt.rn.f32.u16 	%f94, %rs34;
	add.f32 	%f156, %f87, %f94;
	add.s32 	%r113, %r113, 4;
	add.s32 	%r112, %r112, 4;
	setp.ne.s32 	%p12, %r113, 0;
	mov.u32 	%r115, %r6;
	@%p12 bra 	$L__BB0_19;
$L__BB0_20:
	setp.eq.s32 	%p13, %r5, 0;
	@%p13 bra 	$L__BB0_25;
	setp.eq.s32 	%p14, %r5, 1;
	@%p14 bra 	$L__BB0_23;
	add.s32 	%r82, %r115, %r13;
	cvt.rn.f32.s32 	%f96, %r82;
	add.f32 	%f97, %f96, 0f3F000000;
	div.rn.f32 	%f98, %f97, %f1;
	tex.2d.v4.u32.f32 	{%r83, %r84, %r85, %r86}, [%rd2, {%f98, %f8}];
	cvt.u16.u32 	%rs35, %r83;
	and.b16  	%rs36, %rs35, 255;
	cvt.u16.u32 	%rs37, %r84;
	and.b16  	%rs38, %rs37, 255;
	cvt.u16.u32 	%rs39, %r85;
	and.b16  	%rs40, %rs39, 255;
	cvt.u16.u32 	%rs41, %r86;
	and.b16  	%rs42, %rs41, 255;
	cvt.rn.f32.u16 	%f99, %rs36;
	add.f32 	%f100, %f153, %f99;
	cvt.rn.f32.u16 	%f101, %rs38;
	add.f32 	%f102, %f154, %f101;
	cvt.rn.f32.u16 	%f103, %rs40;
	add.f32 	%f104, %f155, %f103;
	cvt.rn.f32.u16 	%f105, %rs42;
	add.f32 	%f106, %f156, %f105;
	add.s32 	%r87, %r82, 1;
	cvt.rn.f32.s32 	%f107, %r87;
	add.f32 	%f108, %f107, 0f3F000000;
	div.rn.f32 	%f109, %f108, %f1;
	tex.2d.v4.u32.f32 	{%r88, %r89, %r90, %r91}, [%rd2, {%f109, %f8}];
	cvt.u16.u32 	%rs43, %r88;
	and.b16  	%rs44, %rs43, 255;
	cvt.u16.u32 	%rs45, %r89;
	and.b16  	%rs46, %rs45, 255;
	cvt.u16.u32 	%rs47, %r90;
	and.b16  	%rs48, %rs47, 255;
	cvt.u16.u32 	%rs49, %r91;
	and.b16  	%rs50, %rs49, 255;
	cvt.rn.f32.u16 	%f110, %rs44;
	add.f32 	%f153, %f100, %f110;
	cvt.rn.f32.u16 	%f111, %rs46;
	add.f32 	%f154, %f102, %f111;
	cvt.rn.f32.u16 	%f112, %rs48;
	add.f32 	%f155, %f104, %f112;
	cvt.rn.f32.u16 	%f113, %rs50;
	add.f32 	%f156, %f106, %f113;
	add.s32 	%r115, %r115, 2;
$L__BB0_23:
	setp.eq.s32 	%p15, %r7, 0;
	@%p15 bra 	$L__BB0_25;
	add.s32 	%r92, %r115, %r13;
	cvt.rn.f32.s32 	%f114, %r92;
	add.f32 	%f115, %f114, 0f3F000000;
	div.rn.f32 	%f116, %f115, %f1;
	tex.2d.v4.u32.f32 	{%r93, %r94, %r95, %r96}, [%rd2, {%f116, %f8}];
	cvt.u16.u32 	%rs51, %r93;
	and.b16  	%rs52, %rs51, 255;
	cvt.u16.u32 	%rs53, %r94;
	and.b16  	%rs54, %rs53, 255;
	cvt.u16.u32 	%rs55, %r95;
	and.b16  	%rs56, %rs55, 255;
	cvt.u16.u32 	%rs57, %r96;
	and.b16  	%rs58, %rs57, 255;
	cvt.rn.f32.u16 	%f117, %rs52;
	add.f32 	%f153, %f153, %f117;
	cvt.rn.f32.u16 	%f118, %rs54;
	add.f32 	%f154, %f154, %f118;
	cvt.rn.f32.u16 	%f119, %rs56;
	add.f32 	%f155, %f155, %f119;
	cvt.rn.f32.u16 	%f120, %rs58;
	add.f32 	%f156, %f156, %f120;
$L__BB0_25:
	add.s32 	%r111, %r111, 1;
	setp.ne.s32 	%p16, %r111, %r38;
	@%p16 bra 	$L__BB0_17;
	ld.param.u64 	%rd11, [_Z6kernelyP6uchar4iiiiii_param_1];
	div.rn.f32 	%f121, %f153, %f2;
	add.f32 	%f122, %f121, 0f3F000000;
	cvt.rzi.u32.f32 	%r97, %f122;
	div.rn.f32 	%f123, %f154, %f2;
	add.f32 	%f124, %f123, 0f3F000000;
	cvt.rzi.u32.f32 	%r98, %f124;
	div.rn.f32 	%f125, %f155, %f2;
	add.f32 	%f126, %f125, 0f3F000000;
	cvt.rzi.u32.f32 	%r99, %f126;
	div.rn.f32 	%f127, %f156, %f2;
	add.f32 	%f128, %f127, 0f3F000000;
	cvt.rzi.u32.f32 	%r100, %f128;
	mad.lo.s32 	%r101, %r116, %r39, %r110;
	cvta.to.global.u64 	%rd8, %rd11;
	mul.wide.s32 	%rd9, %r101, 4;
	add.s64 	%rd10, %rd8, %rd9;
	prmt.b32 	%r102, %r99, %r100, 0x3340U;
	prmt.b32 	%r103, %r97, %r98, 0x3340U;
	prmt.b32 	%r104, %r103, %r102, 0x5410U;
	st.global.u32 	[%rd10], %r104;
	mov.u32 	%r105, %ntid.x;
	mov.u32 	%r106, %nctaid.x;
	mad.lo.s32 	%r110, %r105, %r106, %r110;
	setp.lt.s32 	%p17, %r110, %r39;
	@%p17 bra 	$L__BB0_16;
	bra.uni 	$L__BB0_14;
$L__BB0_27:
	mul.lo.s32 	%r27, %r116, %r39;
	mov.u32 	%r117, %r1;
$L__BB0_28:
	add.s32 	%r56, %r117, %r27;
	mul.wide.s32 	%rd6, %r56, 4;
	add.s64 	%rd7, %rd1, %rd6;
	st.global.u32 	[%rd7], %r59;
	add.s32 	%r117, %r117, %r3;
	setp.lt.s32 	%p8, %r117, %r39;
	@%p8 bra 	$L__BB0_28;
	bra.uni 	$L__BB0_11;

}


// ===== COMPILED SASS (sm_100) =====

	.target	sm_100

	.elftype	@"ET_EXEC"


//--------------------- .note.nv.tkinfo           --------------------------
	.section	.note.nv.tkinfo,"",@"SHT_NOTE"
	.sectionflags	@"SHF_NOTE_NV_TKINFO"
	.tkinfo
        /*0018*/ 	.word	0x00000002
        /*0030*/ 	.string	""
        /*0030*/ 	.string	"ptxas"
        /*0030*/ 	.string	"Cuda compilation tools, release 13.0, V13.0.88"
        /*0030*/ 	.string	"Build cuda_13.0.r13.0/compiler.36424714_0"
        /*0030*/ 	.string	"-arch sm_100 -m 64 "



//--------------------- .note.nv.cuinfo           --------------------------
	.section	.note.nv.cuinfo,"",@"SHT_NOTE"
	.sectionflags	@"SHF_NOTE_NV_CUINFO"
        /*0018*/ 	.short	0x0002
        /*001a*/ 	.short	0x0064
        /*001c*/ 	.short	0x0082
	.zero		2


//--------------------- .nv.info                  --------------------------
	.section	.nv.info,"",@"SHT_CUDA_INFO"
	.align	4


	//----- nvinfo : EIATTR_REGCOUNT
	.align		4
        /*0000*/ 	.byte	0x04, 0x2f
        /*0002*/ 	.short	(.L_1 - .L_0)
	.align		4
.L_0:
        /*0004*/ 	.word	index@(_Z6kernelyP6uchar4iiiiii)
        /*0008*/ 	.word	0x0000001e


	//----- nvinfo : EIATTR_FRAME_SIZE
	.align		4
.L_1:
        /*000c*/ 	.byte	0x04, 0x11
        /*000e*/ 	.short	(.L_3 - .L_2)
	.align		4
.L_2:
        /*0010*/ 	.word	index@($__internal_0_$__cuda_sm3x_div_rn_noftz_f32_slowpath)
        /*0014*/ 	.word	0x00000000


	//----- nvinfo : EIATTR_FRAME_SIZE
	.align		4
.L_3:
        /*0018*/ 	.byte	0x04, 0x11
        /*001a*/ 	.short	(.L_5 - .L_4)
	.align		4
.L_4:
        /*001c*/ 	.word	index@(_Z6kernelyP6uchar4iiiiii)
        /*0020*/ 	.word	0x00000000


	//----- nvinfo : EIATTR_MIN_STACK_SIZE
	.align		4
.L_5:
        /*0024*/ 	.byte	0x04, 0x12
        /*0026*/ 	.short	(.L_7 - .L_6)
	.align		4
.L_6:
        /*0028*/ 	.word	index@(_Z6kernelyP6uchar4iiiiii)
        /*002c*/ 	.word	0x00000000
.L_7:


//--------------------- .nv.compat                --------------------------
	.section	.nv.compat,"",@"SHT_CUDA_COMPAT_INFO"
	.align	4
        /*0000*/ 	.byte	0x02, 0x09, 0x00, 0x00, 0x02, 0x02, 0x02, 0x00, 0x02, 0x05, 0x05, 0x00, 0x03, 0x07, 0x01, 0x01
        /*0010*/ 	.byte	0x02, 0x03, 0x00, 0x00, 0x02, 0x06, 0x01, 0x00, 0x04, 0x0b, 0x08, 0x00, 0x01, 0x00, 0x00, 0x00
        /*0020*/ 	.byte	0x00, 0x00, 0x00, 0x00


//--------------------- .nv.info._Z6kernelyP6uchar4iiiiii --------------------------
	.section	.nv.info._Z6kernelyP6uchar4iiiiii,"",@"SHT_CUDA_INFO"
	.sectionflags	@""
	.align	4


	//----- nvinfo : EIATTR_CUDA_API_VERSION
	.align		4
        /*0000*/ 	.byte	0x04, 0x37
        /*0002*/ 	.short	(.L_9 - .L_8)
.L_8:
        /*0004*/ 	.word	0x00000082


	//----- nvinfo : EIATTR_KPARAM_INFO
	.align		4
.L_9:
        /*0008*/ 	.byte	0x04, 0x17
        /*000a*/ 	.short	(.L_11 - .L_10)
.L_10:
        /*000c*/ 	.word	0x00000000
        /*0010*/ 	.short	0x0007
        /*0012*/ 	.short	0x0024
        /*0014*/ 	.byte	0x00, 0xf0, 0x11, 0x00


	//----- nvinfo : EIATTR_KPARAM_INFO
	.align		4
.L_11:
        /*0018*/ 	.byte	0x04, 0x17
        /*001a*/ 	.short	(.L_13 - .L_12)
.L_12:
        /*001c*/ 	.word	0x00000000
        /*0020*/ 	.short	0x0006
        /*0022*/ 	.short	0x0020
        /*0024*/ 	.byte	0x00, 0xf0, 0x11, 0x00


	//----- nvinfo : EIATTR_KPARAM_INFO
	.align		4
.L_13:
        /*0028*/ 	.byte	0x04, 0x17
        /*002a*/ 	.short	(.L_15 - .L_14)
.L_14:
        /*002c*/ 	.word	0x00000000
        /*0030*/ 	.short	0x0005
        /*0032*/ 	.short	0x001c
        /*0034*/ 	.byte	0x00, 0xf0, 0x11, 0x00


	//----- nvinfo : EIATTR_KPARAM_INFO
	.align		4
.L_15:
        /*0038*/ 	.byte	0x04, 0x17
        /*003a*/ 	.short	(.L_17 - .L_16)
.L_16:
        /*003c*/ 	.word	0x00000000
        /*0040*/ 	.short	0x0004
        /*0042*/ 	.short	0x0018
        /*0044*/ 	.byte	0x00, 0xf0, 0x11, 0x00


	//----- nvinfo : EIATTR_KPARAM_INFO
	.align		4
.L_17:
        /*0048*/ 	.byte	0x04, 0x17
        /*004a*/ 	.short	(.L_19 - .L_18)
.L_18:
        /*004c*/ 	.word	0x00000000
        /*0050*/ 	.short	0x0003
        /*0052*/ 	.short	0x0014
        /*0054*/ 	.byte	0x00, 0xf0, 0x11, 0x00


	//----- nvinfo : EIATTR_KPARAM_INFO
	.align		4
.L_19:
        /*0058*/ 	.byte	0x04, 0x17
        /*005a*/ 	.short	(.L_21 - .L_20)
.L_20:
        /*005c*/ 	.word	0x00000000
        /*0060*/ 	.short	0x0002
        /*0062*/ 	.short	0x0010
        /*0064*/ 	.byte	0x00, 0xf0, 0x11, 0x00


	//----- nvinfo : EIATTR_KPARAM_INFO
	.align		4
.L_21:
        /*0068*/ 	.byte	0x04, 0x17
        /*006a*/ 	.short	(.L_23 - .L_22)
.L_22:
        /*006c*/ 	.word	0x00000000
        /*0070*/ 	.short	0x0001
        /*0072*/ 	.short	0x0008
        /*0074*/ 	.byte	0x00, 0xf5, 0x21, 0x00


	//----- nvinfo : EIATTR_KPARAM_INFO
	.align		4
.L_23:
        /*0078*/ 	.byte	0x04, 0x17
        /*007a*/ 	.short	(.L_25 - .L_24)
.L_24:
        /*007c*/ 	.word	0x00000000
        /*0080*/ 	.short	0x0000
        /*0082*/ 	.short	0x0000
        /*0084*/ 	.byte	0x00, 0xf0, 0x21, 0x00


	//----- nvinfo : EIATTR_SPARSE_MMA_MASK
	.align		4
.L_25:
        /*0088*/ 	.byte	0x03, 0x50
        /*008a*/ 	.short	0x0000


	//----- nvinfo : EIATTR_MAXREG_COUNT
	.align		4
        /*008c*/ 	.byte	0x03, 0x1b
        /*008e*/ 	.short	0x00ff


	//----- nvinfo : EIATTR_MERCURY_ISA_VERSION
	.align		4
        /*0090*/ 	.byte	0x03, 0x5f
        /*0092*/ 	.short	0x0101


	//----- nvinfo : EIATTR_VRC_CTA_INIT_COUNT
	.align		4
        /*0094*/ 	.byte	0x02, 0x4a
	.zero		1
	.zero		1


	//----- nvinfo : EIATTR_EXIT_INSTR_OFFSETS
	.align		4
        /*0098*/ 	.byte	0x04, 0x1c
        /*009a*/ 	.short	(.L_27 - .L_26)


	//   ....[0]....
.L_26:
        /*009c*/ 	.word	0x000000f0


	//   ....[1]....
        /*00a0*/ 	.word	0x00000380


	//   ....[2]....
        /*00a4*/ 	.word	0x000005d0


	//   ....[3]....
        /*00a8*/ 	.word	0x00001d70


	//----- nvinfo : EIATTR_CRS_STACK_SIZE
	.align		4
.L_27:
        /*00ac*/ 	.byte	0x04, 0x1e
        /*00ae*/ 	.short	(.L_29 - .L_28)
.L_28:
        /*00b0*/ 	.word	0x00000000


	//----- nvinfo : EIATTR_CBANK_PARAM_SIZE
	.align		4
.L_29:
        /*00b4*/ 	.byte	0x03, 0x19
        /*00b6*/ 	.short	0x0028


	//----- nvinfo : EIATTR_PARAM_CBANK
	.align		4
        /*00b8*/ 	.byte	0x04, 0x0a
        /*00ba*/ 	.short	(.L_31 - .L_30)
	.align		4
.L_30:
        /*00bc*/ 	.word	index@(.nv.constant0._Z6kernelyP6uchar4iiiiii)
        /*00c0*/ 	.short	0x0380
        /*00c2*/ 	.short	0x0028


	//----- nvinfo : EIATTR_SW_WAR
	.align		4
.L_31:
        /*00c4*/ 	.byte	0x04, 0x36
        /*00c6*/ 	.short	(.L_33 - .L_32)
.L_32:
        /*00c8*/ 	.word	0x00000008
.L_33:


//--------------------- .nv.callgraph             --------------------------
	.section	.nv.callgraph,"",@"SHT_CUDA_CALLGRAPH"
	.align	4
	.sectionentsize	8
	.align		4
        /*0000*/ 	.word	0x00000000
	.align		4
        /*0004*/ 	.word	0xffffffff
	.align		4
        /*0008*/ 	.word	0x00000000
	.align		4
        /*000c*/ 	.word	0xfffffffe
	.align		4
        /*0010*/ 	.word	0x00000000
	.align		4
        /*0014*/ 	.word	0xfffffffd
	.align		4
        /*0018*/ 	.word	0x00000000
	.align		4
        /*001c*/ 	.word	0xfffffffc


//--------------------- .text._Z6kernelyP6uchar4iiiiii --------------------------
	.section	.text._Z6kernelyP6uchar4iiiiii,"ax",@progbits
	.align	128
        .global         _Z6kernelyP6uchar4iiiiii
        .type           _Z6kernelyP6uchar4iiiiii,@function
        .size           _Z6kernelyP6uchar4iiiiii,(.L_x_57 - _Z6kernelyP6uchar4iiiiii)
        .other          _Z6kernelyP6uchar4iiiiii,@"STO_CUDA_ENTRY STV_DEFAULT"
_Z6kernelyP6uchar4iiiiii:
.text._Z6kernelyP6uchar4iiiiii:
[----:B------:R-:W-:Y:S01]  /*0000*/  LDC R1, c[0x0][0x37c] ;  /* 0x0000df00ff017b82 */ /* 0x000fe20000000800 */
[----:B------:R-:W0:Y:S01]  /*0010*/  S2R R10, SR_CTAID.Y ;  /* 0x00000000000a7919 */ /* 0x000e220000002600 */
[----:B------:R-:W1:Y:S01]  /*0020*/  LDCU UR7, c[0x0][0x360] ;  /* 0x00006c00ff0777ac */ /* 0x000e620008000800 */
[----:B------:R-:W0:Y:S01]  /*0030*/  S2R R3, SR_TID.Y ;  /* 0x0000000000037919 */ /* 0x000e220000002200 */
[----:B------:R-:W0:Y:S01]  /*0040*/  LDCU UR5, c[0x0][0x364] ;  /* 0x00006c80ff0577ac */ /* 0x000e220008000800 */
[----:B------:R-:W2:Y:S01]  /*0050*/  S2R R9, SR_CTAID.X ;  /* 0x0000000000097919 */ /* 0x000ea20000002500 */
[----:B------:R-:W3:Y:S01]  /*0060*/  LDCU UR8, c[0x0][0x3a4] ;  /* 0x00007480ff0877ac */ /* 0x000ee20008000800 */
[----:B------:R-:W2:Y:S01]  /*0070*/  S2R R0, SR_TID.X ;  /* 0x0000000000007919 */ /* 0x000ea20000002100 */
[----:B------:R-:W1:Y:S01]  /*0080*/  LDCU UR4, c[0x0][0x370] ;  /* 0x00006e00ff0477ac */ /* 0x000e620008000800 */
[----:B------:R-:W4:Y:S01]  /*0090*/  LDCU UR6, c[0x0][0x374] ;  /* 0x00006e80ff0677ac */ /* 0x000f220008000800 */
[----:B-1----:R-:W-:Y:S01]  /*00a0*/  UIMAD UR4, UR7, UR4, URZ ;  /* 0x00000004070472a4 */ /* 0x002fe2000f8e02ff */
[----:B0-----:R-:W-:Y:S01]  /*00b0*/  IMAD R10, R10, UR5, R3 ;  /* 0x000000050a0a7c24 */ /* 0x001fe2000f8e0203 */
[----:B----4-:R-:W-:-:S04]  /*00c0*/  UIMAD UR5, UR5, UR6, URZ ;  /* 0x00000006050572a4 */ /* 0x010fc8000f8e02ff */
[----:B---3--:R-:W-:Y:S01]  /*00d0*/  ISETP.GE.AND P0, PT, R10, UR8, PT ;  /* 0x000000080a007c0c */ /* 0x008fe2000bf06270 */
[----:B--2---:R-:W-:-:S12]  /*00e0*/  IMAD R9, R9, UR7, R0 ;  /* 0x0000000709097c24 */ /* 0x004fd8000f8e0200 */
[----:B------:R-:W-:Y:S05]  /*00f0*/  @P0 EXIT ;  /* 0x000000000000094d */ /* 0x000fea0003800000 */
[----:B------:R-:W0:Y:S01]  /*0100*/  LDCU.64 UR6, c[0x0][0x398] ;  /* 0x00007300ff0677ac */ /* 0x000e220008000a00 */
[----:B------:R-:W1:Y:S01]  /*0110*/  LDCU.64 UR10, c[0x0][0x358] ;  /* 0x00006b00ff0a77ac */ /* 0x000e620008000a00 */
[----:B0-----:R-:W-:Y:S02]  /*0120*/  UISETP.GT.AND UP0, UPT, UR7, URZ, UPT ;  /* 0x000000ff0700728c */ /* 0x001fe4000bf04270 */
[----:B------:R-:W-:-:S06]  /*0130*/  UIMAD UR8, UR7, UR6, URZ ;  /* 0x00000006070872a4 */ /* 0x000fcc000f8e02ff */
[----:B------:R-:W-:Y:S01]  /*0140*/  I2FP.F32.S32 R0, UR8 ;  /* 0x0000000800007c45 */ /* 0x000fe20008201400 */
[----:B-1----:R-:W-:Y:S06]  /*0150*/  BRA.U UP0, `(.L_x_0) ;  /* 0x00000001008c7547 */ /* 0x002fec000b800000 */
[----:B------:R-:W0:Y:S08]  /*0160*/  MUFU.RCP R3, R0 ;  /* 0x0000000000037308 */ /* 0x000e300000001000 */
[----:B------:R-:W1:Y:S01]  /*0170*/  FCHK P0, RZ, R0 ;  /* 0x00000000ff007302 */ /* 0x000e620000000000 */
[----:B0-----:R-:W-:-:S04]  /*0180*/  FFMA R2, -R0, R3, 1 ;  /* 0x3f80000000027423 */ /* 0x001fc80000000103 */
[----:B------:R-:W-:-:S04]  /*0190*/  FFMA R2, R3, R2, R3 ;  /* 0x0000000203027223 */ /* 0x000fc80000000003 */
[----:B------:R-:W-:-:S04]  /*01a0*/  FFMA R3, RZ, R2, RZ ;  /* 0x00000002ff037223 */ /* 0x000fc800000000ff */
[----:B------:R-:W-:-:S04]  /*01b0*/  FFMA R4, -R0, R3, RZ ;  /* 0x0000000300047223 */ /* 0x000fc800000001ff */
[----:B------:R-:W-:Y:S01]  /*01c0*/  FFMA R2, R2, R4, R3 ;  /* 0x0000000402027223 */ /* 0x000fe20000000003 */
[----:B-1----:R-:W-:Y:S06]  /*01d0*/  @!P0 BRA `(.L_x_1) ;  /* 0x0000000000108947 */ /* 0x002fec0003800000 */
[----:B------:R-:W-:Y:S01]  /*01e0*/  MOV R21, R0 ;  /* 0x0000000000157202 */ /* 0x000fe20000000f00 */
[----:B------:R-:W-:Y:S01]  /*01f0*/  IMAD.MOV.U32 R23, RZ, RZ, RZ ;  /* 0x000000ffff177224 */ /* 0x000fe200078e00ff */
[----:B------:R-:W-:-:S07]  /*0200*/  MOV R14, 0x220 ;  /* 0x00000220000e7802 */ /* 0x000fce0000000f00 */
[----:B------:R-:W-:Y:S05]  /*0210*/  CALL.REL.NOINC `($__internal_0_$__cuda_sm3x_div_rn_noftz_f32_slowpath) ;  /* 0x0000001800d87944 */ /* 0x000fea0003c00000 */
.L_x_1:
[----:B------:R-:W-:-:S06]  /*0220*/  FADD R2, R2, 0.5 ;  /* 0x3f00000002027421 */ /* 0x000fcc0000000000 */
[----:B------:R-:W0:Y:S02]  /*0230*/  F2I.U32.TRUNC.NTZ R2, R2 ;  /* 0x0000000200027305 */ /* 0x000e24000020f000 */
[----:B0-----:R-:W-:-:S04]  /*0240*/  LOP3.LUT R0, R2, 0xffff, RZ, 0xc0, !PT ;  /* 0x0000ffff02007812 */ /* 0x001fc800078ec0ff */
[----:B------:R-:W-:-:S07]  /*0250*/  PRMT R6, R0, 0x3340, R0 ;  /* 0x0000334000067816 */ /* 0x000fce0000000000 */
.L_x_5:
[----:B------:R-:W0:Y:S01]  /*0260*/  LDC R0, c[0x0][0x3a0] ;  /* 0x0000e800ff007b82 */ /* 0x000e220000000800 */
[----:B------:R-:W-:Y:S01]  /*0270*/  BSSY.RECONVERGENT B0, `(.L_x_2) ;  /* 0x000000c000007945 */ /* 0x000fe20003800200 */
[----:B0-----:R-:W-:-:S13]  /*0280*/  ISETP.GE.AND P0, PT, R9, R0, PT ;  /* 0x000000000900720c */ /* 0x001fda0003f06270 */
[----:B-1----:R-:W-:Y:S05]  /*0290*/  @P0 BRA `(.L_x_3) ;  /* 0x0000000000240947 */ /* 0x002fea0003800000 */
[----:B------:R-:W0:Y:S01]  /*02a0*/  LDC.64 R4, c[0x0][0x388] ;  /* 0x0000e200ff047b82 */ /* 0x000e220000000a00 */
[----:B------:R-:W-:Y:S02]  /*02b0*/  MOV R7, R9 ;  /* 0x0000000900077202 */ /* 0x000fe40000000f00 */
[----:B------:R-:W-:-:S07]  /*02c0*/  PRMT R11, R6, 0x5410, R6 ;  /* 0x00005410060b7816 */ /* 0x000fce0000000006 */
.L_x_4:
[----:B-1----:R-:W-:Y:S02]  /*02d0*/  IMAD R3, R10, R0, R7 ;  /* 0x000000000a037224 */ /* 0x002fe400078e0207 */
[----:B------:R-:W-:Y:S02]  /*02e0*/  VIADD R7, R7, UR4 ;  /* 0x0000000407077c36 */ /* 0x000fe40008000000 */
[----:B0-----:R-:W-:-:S03]  /*02f0*/  IMAD.WIDE R2, R3, 0x4, R4 ;  /* 0x0000000403027825 */ /* 0x001fc600078e0204 */
[----:B------:R-:W-:Y:S02]  /*0300*/  ISETP.GE.AND P0, PT, R7, R0, PT ;  /* 0x000000000700720c */ /* 0x000fe40003f06270 */
[----:B------:R1:W-:Y:S11]  /*0310*/  STG.E desc[UR10][R2.64], R11 ;  /* 0x0000000b02007986 */ /* 0x0003f6000c10190a */
[----:B------:R-:W-:Y:S05]  /*0320*/  @!P0 BRA `(.L_x_4) ;  /* 0xfffffffc00e88947 */ /* 0x000fea000383ffff */
.L_x_3:
[----:B------:R-:W-:Y:S05]  /*0330*/  BSYNC.RECONVERGENT B0 ;  /* 0x0000000000007941 */ /* 0x000fea0003800200 */
.L_x_2:
[----:B------:R-:W0:Y:S01]  /*0340*/  LDCU UR6, c[0x0][0x3a4] ;  /* 0x00007480ff0677ac */ /* 0x000e220008000800 */
[----:B------:R-:W-:-:S04]  /*0350*/  IADD3 R10, PT, PT, R10, UR5, RZ ;  /* 0x000000050a0a7c10 */ /* 0x000fc8000fffe0ff */
[----:B0-----:R-:W-:-:S13]  /*0360*/  ISETP.GE.AND P0, PT, R10, UR6, PT ;  /* 0x000000060a007c0c */ /* 0x001fda000bf06270 */
[----:B------:R-:W-:Y:S05]  /*0370*/  @!P0 BRA `(.L_x_5) ;  /* 0xfffffffc00b88947 */ /* 0x000fea000383ffff */
[----:B------:R-:W-:Y:S05]  /*0380*/  EXIT ;  /* 0x000000000000794d */ /* 0x000fea0003800000 */
.L_x_0:
[----:B------:R-:W-:-:S09]  /*0390*/  UISETP.GT.AND UP0, UPT, UR6, URZ, UPT ;  /* 0x000000ff0600728c */ /* 0x000fd2000bf04270 */
[----:B------:R-:W-:Y:S05]  /*03a0*/  BRA.U UP0, `(.L_x_6) ;  /* 0x00000001008c7547 */ /* 0x000fea000b800000 */
        /* <DEDUP_REMOVED lines=8> */
[----:B------:R-:W-:Y:S02]  /*0430*/  HFMA2 R23, -RZ, RZ, 0, 0 ;  /* 0x00000000ff177431 */ /* 0x000fe400000001ff */
[----:B------:R-:W-:Y:S01]  /*0440*/  IMAD.MOV.U32 R21, RZ, RZ, R0 ;  /* 0x000000ffff157224 */ /* 0x000fe200078e0000 */
[----:B------:R-:W-:-:S07]  /*0450*/  MOV R14, 0x470 ;  /* 0x00000470000e7802 */ /* 0x000fce0000000f00 */
[----:B------:R-:W-:Y:S05]  /*0460*/  CALL.REL.NOINC `($__internal_0_$__cuda_sm3x_div_rn_noftz_f32_slowpath) ;  /* 0x0000001800447944 */ /* 0x000fea0003c00000 */
.L_x_7:
[----:B------:R-:W-:-:S06]  /*0470*/  FADD R2, R2, 0.5 ;  /* 0x3f00000002027421 */ /* 0x000fcc0000000000 */
[----:B------:R-:W0:Y:S02]  /*0480*/  F2I.U32.TRUNC.NTZ R2, R2 ;  /* 0x0000000200027305 */ /* 0x000e24000020f000 */
[----:B0-----:R-:W-:-:S04]  /*0490*/  LOP3.LUT R0, R2, 0xffff, RZ, 0xc0, !PT ;  /* 0x0000ffff02007812 */ /* 0x001fc800078ec0ff */
[----:B------:R-:W-:-:S04]  /*04a0*/  PRMT R0, R0, 0x3340, R0 ;  /* 0x0000334000007816 */ /* 0x000fc80000000000 */
[----:B------:R-:W-:-:S07]  /*04b0*/  PRMT R11, R0, 0x5410, R0 ;  /* 0x00005410000b7816 */ /* 0x000fce0000000000 */
.L_x_11:
[----:B------:R-:W0:Y:S01]  /*04c0*/  LDC R0, c[0x0][0x3a0] ;  /* 0x0000e800ff007b82 */ /* 0x000e220000000800 */
[----:B------:R-:W-:Y:S01]  /*04d0*/  BSSY.RECONVERGENT B0, `(.L_x_8) ;  /* 0x000000b000007945 */ /* 0x000fe20003800200 */
[----:B0-----:R-:W-:-:S13]  /*04e0*/  ISETP.GE.AND P0, PT, R9, R0, PT ;  /* 0x000000000900720c */ /* 0x001fda0003f06270 */
[----:B-1----:R-:W-:Y:S05]  /*04f0*/  @P0 BRA `(.L_x_9) ;  /* 0x0000000000200947 */ /* 0x002fea0003800000 */
[----:B------:R-:W0:Y:S01]  /*0500*/  LDC.64 R4, c[0x0][0x388] ;  /* 0x0000e200ff047b82 */ /* 0x000e220000000a00 */
[----:B------:R-:W-:-:S07]  /*0510*/  IMAD.MOV.U32 R7, RZ, RZ, R9 ;  /* 0x000000ffff077224 */ /* 0x000fce00078e0009 */
.L_x_10:
[----:B-1----:R-:W-:Y:S01]  /*0520*/  IMAD R3, R10, R0, R7 ;  /* 0x000000000a037224 */ /* 0x002fe200078e0207 */
[----:B------:R-:W-:-:S03]  /*0530*/  IADD3 R7, PT, PT, R7, UR4, RZ ;  /* 0x0000000407077c10 */ /* 0x000fc6000fffe0ff */
[----:B0-----:R-:W-:Y:S01]  /*0540*/  IMAD.WIDE R2, R3, 0x4, R4 ;  /* 0x0000000403027825 */ /* 0x001fe200078e0204 */
[----:B------:R-:W-:-:S04]  /*0550*/  ISETP.GE.AND P0, PT, R7, R0, PT ;  /* 0x000000000700720c */ /* 0x000fc80003f06270 */
[----:B------:R1:W-:Y:S09]  /*0560*/  STG.E desc[UR10][R2.64], R11 ;  /* 0x0000000b02007986 */ /* 0x0003f2000c10190a */
[----:B------:R-:W-:Y:S05]  /*0570*/  @!P0 BRA `(.L_x_10) ;  /* 0xfffffffc00e88947 */ /* 0x000fea000383ffff */
.L_x_9:
[----:B------:R-:W-:Y:S05]  /*0580*/  BSYNC.RECONVERGENT B0 ;  /* 0x0000000000007941 */ /* 0x000fea0003800200 */
.L_x_8:
[----:B------:R-:W0:Y:S01]  /*0590*/  LDCU UR6, c[0x0][0x3a4] ;  /* 0x00007480ff0677ac */ /* 0x000e220008000800 */
[----:B------:R-:W-:-:S05]  /*05a0*/  VIADD R10, R10, UR5 ;  /* 0x000000050a0a7c36 */ /* 0x000fca0008000000 */
[----:B0-----:R-:W-:-:S13]  /*05b0*/  ISETP.GE.AND P0, PT, R10, UR6, PT ;  /* 0x000000060a007c0c */ /* 0x001fda000bf06270 */
[----:B------:R-:W-:Y:S05]  /*05c0*/  @!P0 BRA `(.L_x_11) ;  /* 0xfffffffc00bc8947 */ /* 0x000fea000383ffff */
[----:B------:R-:W-:Y:S05]  /*05d0*/  EXIT ;  /* 0x000000000000794d */ /* 0x000fea0003800000 */
.L_x_6:
[----:B------:R-:W0:Y:S01]  /*05e0*/  LDCU.64 UR4, c[0x0][0x390] ;  /* 0x00007200ff0477ac */ /* 0x000e220008000a00 */
[----:B------:R-:W-:Y:S02]  /*05f0*/  ULOP3.LUT UR7, UR6, 0x7ffffffc, URZ, 0xc0, !UPT ;  /* 0x7ffffffc06077892 */ /* 0x000fe4000f8ec0ff */
[----:B------:R-:W-:Y:S02]  /*0600*/  ULOP3.LUT UR6, UR6, 0x3, URZ, 0xc0, !UPT ;  /* 0x0000000306067892 */ /* 0x000fe4000f8ec0ff */
[----:B------:R-:W-:Y:S01]  /*0610*/  UIADD3 UR8, UPT, UPT, -UR7, URZ, URZ ;  /* 0x000000ff07087290 */ /* 0x000fe2000fffe1ff */
[----:B0-----:R-:W-:Y:S02]  /*0620*/  I2FP.F32.S32 R8, UR5 ;  /* 0x0000000500087c45 */ /* 0x001fe40008201400 */
[----:B------:R-:W-:-:S09]  /*0630*/  I2FP.F32.S32 R7, UR4 ;  /* 0x0000000400077c45 */ /* 0x000fd20008201400 */
.L_x_44:
[----:B------:R-:W0:Y:S01]  /*0640*/  LDCU UR4, c[0x0][0x3a0] ;  /* 0x00007400ff0477ac */ /* 0x000e220008000800 */
[----:B------:R-:W-:Y:S01]  /*0650*/  BSSY.RECONVERGENT B0, `(.L_x_12) ;  /* 0x000016b000007945 */ /* 0x000fe20003800200 */
[----:B0-----:R-:W-:-:S13]  /*0660*/  ISETP.GE.AND P0, PT, R9, UR4, PT ;  /* 0x0000000409007c0c */ /* 0x001fda000bf06270 */
[----:B------:R-:W-:Y:S05]  /*0670*/  @P0 BRA `(.L_x_13) ;  /* 0x0000001400a00947 */ /* 0x000fea0003800000 */
[----:B------:R-:W-:-:S07]  /*0680*/  MOV R5, R9 ;  /* 0x0000000900057202 */ /* 0x000fce0000000f00 */
.L_x_43:
[----:B------:R-:W-:Y:S02]  /*0690*/  HFMA2 R6, -RZ, RZ, 0, 0 ;  /* 0x00000000ff067431 */ /* 0x000fe400000001ff */
[----:B------:R-:W-:Y:S01]  /*06a0*/  IMAD.MOV.U32 R19, RZ, RZ, RZ ;  /* 0x000000ffff137224 */ /* 0x000fe200078e00ff */
[----:B------:R-:W-:Y:S01]  /*06b0*/  MOV R25, RZ ;  /* 0x000000ff00197202 */ /* 0x000fe20000000f00 */
[----:B------:R-:W-:Y:S02]  /*06c0*/  IMAD.MOV.U32 R27, RZ, RZ, RZ ;  /* 0x000000ffff1b7224 */ /* 0x000fe400078e00ff */
[----:B------:R-:W-:-:S07]  /*06d0*/  IMAD.MOV.U32 R11, RZ, RZ, RZ ;  /* 0x000000ffff0b7224 */ /* 0x000fce00078e00ff */
.L_x_34:
[----:B------:R-:W0:Y:S01]  /*06e0*/  LDC.64 R12, c[0x0][0x398] ;  /* 0x0000e600ff0c7b82 */ /* 0x000e220000000a00 */
[----:B------:R-:W1:Y:S01]  /*06f0*/  MUFU.RCP R3, R8 ;  /* 0x0000000800037308 */ /* 0x000e620000001000 */
[----:B------:R-:W-:Y:S01]  /*0700*/  BSSY.RECONVERGENT B3, `(.L_x_14) ;  /* 0x0000012000037945 */ /* 0x000fe20003800200 */
[----:B-1----:R-:W-:-:S04]  /*0710*/  FFMA R4, -R8, R3, 1 ;  /* 0x3f80000008047423 */ /* 0x002fc80000000103 */
[----:B------:R-:W-:Y:S01]  /*0720*/  FFMA R4, R3, R4, R3 ;  /* 0x0000000403047223 */ /* 0x000fe20000000003 */
[-C--:B0-----:R-:W-:Y:S01]  /*0730*/  IMAD R2, R10, R13.reuse, R6 ;  /* 0x0000000d0a027224 */ /* 0x081fe200078e0206 */
[----:B------:R-:W-:Y:S02]  /*0740*/  IADD3 R6, PT, PT, R6, 0x1, RZ ;  /* 0x0000000106067810 */ /* 0x000fe40007ffe0ff */
[----:B------:R-:W-:Y:S02]  /*0750*/  ISETP.GE.U32.AND P2, PT, R12, 0x4, PT ;  /* 0x000000040c00780c */ /* 0x000fe40003f46070 */
[----:B------:R-:W-:Y:S02]  /*0760*/  I2FP.F32.S32 R2, R2 ;  /* 0x0000000200027245 */ /* 0x000fe40000201400 */
[----:B------:R-:W-:-:S03]  /*0770*/  ISETP.NE.AND P3, PT, R6, R13, PT ;  /* 0x0000000d0600720c */ /* 0x000fc60003f65270 */
[----:B------:R-:W-:-:S04]  /*0780*/  FADD R23, R2, 0.5 ;  /* 0x3f00000002177421 */ /* 0x000fc80000000000 */
[----:B------:R-:W0:Y:S01]  /*0790*/  FCHK P0, R23, R8 ;  /* 0x0000000817007302 */ /* 0x000e220000000000 */
[----:B------:R-:W-:-:S04]  /*07a0*/  FFMA R3, R23, R4, RZ ;  /* 0x0000000417037223 */ /* 0x000fc800000000ff */
[----:B------:R-:W-:-:S04]  /*07b0*/  FFMA R13, -R8, R3, R23 ;  /* 0x00000003080d7223 */ /* 0x000fc80000000117 */
[----:B------:R-:W-:Y:S01]  /*07c0*/  FFMA R13, R4, R13, R3 ;  /* 0x0000000d040d7223 */ /* 0x000fe20000000003 */
[----:B0-----:R-:W-:Y:S06]  /*07d0*/  @!P0 BRA `(.L_x_15) ;  /* 0x0000000000108947 */ /* 0x001fec0003800000 */
[----:B------:R-:W-:Y:S01]  /*07e0*/  IMAD.MOV.U32 R21, RZ, RZ, R8 ;  /* 0x000000ffff157224 */ /* 0x000fe200078e0008 */
[----:B------:R-:W-:-:S07]  /*07f0*/  MOV R14, 0x810 ;  /* 0x00000810000e7802 */ /* 0x000fce0000000f00 */
[----:B------:R-:W-:Y:S05]  /*0800*/  CALL.REL.NOINC `($__internal_0_$__cuda_sm3x_div_rn_noftz_f32_slowpath) ;  /* 0x00000014005c7944 */ /* 0x000fea0003c00000 */
[----:B------:R-:W-:-:S07]  /*0810*/  MOV R13, R2 ;  /* 0x00000002000d7202 */ /* 0x000fce0000000f00 */
.L_x_15:
[----:B------:R-:W-:Y:S05]  /*0820*/  BSYNC.RECONVERGENT B3 ;  /* 0x0000000000037941 */ /* 0x000fea0003800200 */
.L_x_14:
[----:B------:R-:W-:Y:S01]  /*0830*/  IMAD.MOV.U32 R4, RZ, RZ, RZ ;  /* 0x000000ffff047224 */ /* 0x000fe200078e00ff */
[----:B------:R-:W-:Y:S06]  /*0840*/  @!P2 BRA `(.L_x_16) ;  /* 0x000000080040a947 */ /* 0x000fec0003800000 */
[----:B------:R-:W0:Y:S01]  /*0850*/  LDC R2, c[0x0][0x398] ;  /* 0x0000e600ff027b82 */ /* 0x000e220000000800 */
[----:B------:R-:W-:Y:S01]  /*0860*/  MOV R4, UR8 ;  /* 0x0000000800047c02 */ /* 0x000fe20008000f00 */
[----:B0-----:R-:W-:-:S07]  /*0870*/  IMAD R3, R5, R2, 0x3 ;  /* 0x0000000305037424 */ /* 0x001fce00078e0202 */
.L_x_25:
[----:B------:R-:W0:Y:S01]  /*0880*/  MUFU.RCP R12, R7 ;  /* 0x00000007000c7308 */ /* 0x000e220000001000 */
[C---:B------:R-:W-:Y:S01]  /*0890*/  VIADD R2, R3.reuse, 0xfffffffd ;  /* 0xfffffffd03027836 */ /* 0x040fe20000000000 */
[----:B------:R-:W-:Y:S01]  /*08a0*/  BSSY.RECONVERGENT B3, `(.L_x_17) ;  /* 0x000000f000037945 */ /* 0x000fe20003800200 */
[----:B------:R-:W-:-:S03]  /*08b0*/  IADD3 R18, PT, PT, R3, -0x2, RZ ;  /* 0xfffffffe03127810 */ /* 0x000fc60007ffe0ff */
[----:B------:R-:W-:-:S05]  /*08c0*/  I2FP.F32.S32 R2, R2 ;  /* 0x0000000200027245 */ /* 0x000fca0000201400 */
[----:B------:R-:W-:-:S04]  /*08d0*/  FADD R23, R2, 0.5 ;  /* 0x3f00000002177421 */ /* 0x000fc80000000000 */
[----:B------:R-:W1:Y:S01]  /*08e0*/  FCHK P0, R23, R7 ;  /* 0x0000000717007302 */ /* 0x000e620000000000 */
[----:B0-----:R-:W-:-:S04]  /*08f0*/  FFMA R15, R12, -R7, 1 ;  /* 0x3f8000000c0f7423 */ /* 0x001fc80000000807 */
[----:B------:R-:W-:-:S04]  /*0900*/  FFMA R12, R12, R15, R12 ;  /* 0x0000000f0c0c7223 */ /* 0x000fc8000000000c */
[----:B------:R-:W-:-:S04]  /*0910*/  FFMA R2, R23, R12, RZ ;  /* 0x0000000c17027223 */ /* 0x000fc800000000ff */
[----:B------:R-:W-:-:S04]  /*0920*/  FFMA R15, R2, -R7, R23 ;  /* 0x80000007020f7223 */ /* 0x000fc80000000017 */
[----:B------:R-:W-:Y:S01]  /*0930*/  FFMA R12, R12, R15, R2 ;  /* 0x0000000f0c0c7223 */ /* 0x000fe20000000002 */
[----:B-1----:R-:W-:Y:S06]  /*0940*/  @!P0 BRA `(.L_x_18) ;  /* 0x0000000000108947 */ /* 0x002fec0003800000 */
[----:B------:R-:W-:Y:S01]  /*0950*/  IMAD.MOV.U32 R21, RZ, RZ, R7 ;  /* 0x000000ffff157224 */ /* 0x000fe200078e0007 */
[----:B------:R-:W-:-:S07]  /*0960*/  MOV R14, 0x980 ;  /* 0x00000980000e7802 */ /* 0x000fce0000000f00 */
[----:B------:R-:W-:Y:S05]  /*0970*/  CALL.REL.NOINC `($__internal_0_$__cuda_sm3x_div_rn_noftz_f32_slowpath) ;  /* 0x0000001400007944 */ /* 0x000fea0003c00000 */
[----:B------:R-:W-:-:S07]  /*0980*/  MOV R12, R2 ;  /* 0x00000002000c7202 */ /* 0x000fce0000000f00 */
.L_x_18:
[----:B------:R-:W-:Y:S05]  /*0990*/  BSYNC.RECONVERGENT B3 ;  /* 0x0000000000037941 */ /* 0x000fea0003800200 */
.L_x_17:
[----:B------:R-:W0:Y:S01]  /*09a0*/  LDCU UR4, c[0x0][0x380] ;  /* 0x00007000ff0477ac */ /* 0x000e220008000800 */
[----:B------:R-:W-:Y:S01]  /*09b0*/  IMAD.MOV.U32 R14, RZ, RZ, -0x3e000000 ;  /* 0xc2000000ff0e7424 */ /* 0x000fe200078e00ff */
[----:B------:R-:W-:-:S05]  /*09c0*/  UMOV UR5, URZ ;  /* 0x000000ff00057c82 */ /* 0x000fca0008000000 */
[----:B0-----:R-:W5:Y:S01]  /*09d0*/  TEX.LL R16, R14, R12, R14, UR4, 2D ;  /* 0x28ff040e0c0e7f60 */ /* 0x001f6200089e0f10 */
[----:B------:R-:W0:Y:S01]  /*09e0*/  MUFU.RCP R22, R7 ;  /* 0x0000000700167308 */ /* 0x000e220000001000 */
[----:B------:R-:W-:Y:S01]  /*09f0*/  I2FP.F32.S32 R18, R18 ;  /* 0x0000001200127245 */ /* 0x000fe20000201400 */
[----:B------:R-:W-:Y:S04]  /*0a00*/  BSSY.RECONVERGENT B3, `(.L_x_19) ;  /* 0x0000019000037945 */ /* 0x000fe80003800200 */
[----:B------:R-:W-:-:S04]  /*0a10*/  FADD R23, R18, 0.5 ;  /* 0x3f00000012177421 */ /* 0x000fc80000000000 */
[----:B------:R-:W-:Y:S01]  /*0a20*/  FCHK P0, R23, R7 ;  /* 0x0000000717007302 */ /* 0x000fe20000000000 */
[----:B0-----:R-:W-:Y:S01]  /*0a30*/  FFMA R21, R22, -R7, 1 ;  /* 0x3f80000016157423 */ /* 0x001fe20000000807 */
[----:B-----5:R-:W-:-:S03]  /*0a40*/  LOP3.LUT R2, R14, 0xff, RZ, 0xc0, !PT ;  /* 0x000000ff0e027812 */ /* 0x020fc600078ec0ff */
[----:B------:R-:W-:Y:S01]  /*0a50*/  FFMA R14, R22, R21, R22 ;  /* 0x00000015160e7223 */ /* 0x000fe20000000016 */
[----:B------:R-:W-:Y:S02]  /*0a60*/  LOP3.LUT R16, R16, 0xff, RZ, 0xc0, !PT ;  /* 0x000000ff10107812 */ /* 0x000fe400078ec0ff */
[----:B------:R-:W-:Y:S01]  /*0a70*/  LOP3.LUT R15, R15, 0xff, RZ, 0xc0, !PT ;  /* 0x000000ff0f0f7812 */ /* 0x000fe200078ec0ff */
[----:B------:R-:W-:Y:S01]  /*0a80*/  FFMA R12, R14, R23, RZ ;  /* 0x000000170e0c7223 */ /* 0x000fe200000000ff */
[----:B------:R-:W-:Y:S01]  /*0a90*/  LOP3.LUT R17, R17, 0xff, RZ, 0xc0, !PT ;  /* 0x000000ff11117812 */ /* 0x000fe200078ec0ff */
[----:B------:R-:W0:Y:S08]  /*0aa0*/  I2F.U16 R2, R2 ;  /* 0x0000000200027306 */ /* 0x000e300000101000 */
[----:B------:R1:W2:Y:S01]  /*0ab0*/  I2F.U16 R20, R15 ;  /* 0x0000000f00147306 */ /* 0x0002a20000101000 */
[----:B0-----:R-:W-:-:S07]  /*0ac0*/  FADD R11, R2, R11 ;  /* 0x0000000b020b7221 */ /* 0x001fce0000000000 */
[----:B------:R-:W0:Y:S01]  /*0ad0*/  I2F.U16 R16, R16 ;  /* 0x0000001000107306 */ /* 0x000e220000101000 */
[----:B-1----:R-:W-:-:S04]  /*0ae0*/  FFMA R15, R12, -R7, R23 ;  /* 0x800000070c0f7223 */ /* 0x002fc80000000017 */
[----:B------:R-:W-:Y:S01]  /*0af0*/  FFMA R14, R14, R15, R12 ;  /* 0x0000000f0e0e7223 */ /* 0x000fe2000000000c */
[----:B--2---:R-:W-:Y:S02]  /*0b00*/  FADD R12, R20, R25 ;  /* 0x00000019140c7221 */ /* 0x004fe40000000000 */
[----:B------:R-:W1:Y:S01]  /*0b10*/  I2F.U16 R22, R17 ;  /* 0x0000001100167306 */ /* 0x000e620000101000 */
[----:B0-----:R-:W-:Y:S01]  /*0b20*/  FADD R18, R16, R27 ;  /* 0x0000001b10127221 */ /* 0x001fe20000000000 */
[----:B-1----:R-:W-:Y:S01]  /*0b30*/  FADD R19, R22, R19 ;  /* 0x0000001316137221 */ /* 0x002fe20000000000 */
[----:B------:R-:W-:Y:S06]  /*0b40*/  @!P0 BRA `(.L_x_20) ;  /* 0x0000000000108947 */ /* 0x000fec0003800000 */
[----:B------:R-:W-:Y:S02]  /*0b50*/  MOV R21, R7 ;  /* 0x0000000700157202 */ /* 0x000fe40000000f00 */
[----:B------:R-:W-:-:S07]  /*0b60*/  MOV R14, 0xb80 ;  /* 0x00000b80000e7802 */ /* 0x000fce0000000f00 */
[----:B------:R-:W-:Y:S05]  /*0b70*/  CALL.REL.NOINC `($__internal_0_$__cuda_sm3x_div_rn_noftz_f32_slowpath) ;  /* 0x0000001000807944 */ /* 0x000fea0003c00000 */
[----:B------:R-:W-:-:S07]  /*0b80*/  IMAD.MOV.U32 R14, RZ, RZ, R2 ;  /* 0x000000ffff0e7224 */ /* 0x000fce00078e0002 */
.L_x_20:
[----:B------:R-:W-:Y:S05]  /*0b90*/  BSYNC.RECONVERGENT B3 ;  /* 0x0000000000037941 */ /* 0x000fea0003800200 */
.L_x_19:
[----:B------:R-:W0:Y:S01]  /*0ba0*/  LDCU UR4, c[0x0][0x380] ;  /* 0x00007000ff0477ac */ /* 0x000e220008000800 */
[----:B------:R-:W-:Y:S02]  /*0bb0*/  HFMA2 R17, -RZ, RZ, -3, 0 ;  /* 0xc2000000ff117431 */ /* 0x000fe400000001ff */
[----:B------:R-:W-:Y:S01]  /*0bc0*/  IMAD.MOV.U32 R15, RZ, RZ, R13 ;  /* 0x000000ffff0f7224 */ /* 0x000fe200078e000d */
[----:B------:R-:W-:-:S05]  /*0bd0*/  UMOV UR5, URZ ;  /* 0x000000ff00057c82 */ /* 0x000fca0008000000 */
[----:B0-----:R-:W5:Y:S01]  /*0be0*/  TEX.LL R16, R14, R14, R17, UR4, 2D ;  /* 0x28ff04110e0e7f60 */ /* 0x001f6200089e0f10 */
[----:B------:R-:W0:Y:S01]  /*0bf0*/  MUFU.RCP R24, R7 ;  /* 0x0000000700187308 */ /* 0x000e220000001000 */
[----:B------:R-:W-:Y:S01]  /*0c00*/  IADD3 R20, PT, PT, R3, -0x1, RZ ;  /* 0xffffffff03147810 */ /* 0x000fe20007ffe0ff */
[----:B------:R-:W-:Y:S03]  /*0c10*/  BSSY.RECONVERGENT B3, `(.L_x_21) ;  /* 0x000001b000037945 */ /* 0x000fe60003800200 */
[----:B------:R-:W-:Y:S01]  /*0c20*/  I2FP.F32.S32 R22, R20 ;  /* 0x0000001400167245 */ /* 0x000fe20000201400 */
[----:B0-----:R-:W-:Y:S01]  /*0c30*/  FFMA R25, R24, -R7, 1 ;  /* 0x3f80000018197423 */ /* 0x001fe20000000807 */
[----:B-----5:R-:W-:-:S03]  /*0c40*/  LOP3.LUT R2, R14, 0xff, RZ, 0xc0, !PT ;  /* 0x000000ff0e027812 */ /* 0x020fc600078ec0ff */
[----:B------:R-:W-:Y:S01]  /*0c50*/  FFMA R14, R24, R25, R24 ;  /* 0x00000019180e7223 */ /* 0x000fe20000000018 */
[----:B------:R-:W-:Y:S01]  /*0c60*/  LOP3.LUT R21, R15, 0xff, RZ, 0xc0, !PT ;  /* 0x000000ff0f157812 */ /* 0x000fe200078ec0ff */
[----:B------:R-:W-:Y:S01]  /*0c70*/  FADD R24, R22, 0.5 ;  /* 0x3f00000016187421 */ /* 0x000fe20000000000 */
[----:B------:R-:W-:Y:S02]  /*0c80*/  LOP3.LUT R16, R16, 0xff, RZ, 0xc0, !PT ;  /* 0x000000ff10107812 */ /* 0x000fe400078ec0ff */
[----:B------:R-:W-:Y:S01]  /*0c90*/  LOP3.LUT R17, R17, 0xff, RZ, 0xc0, !PT ;  /* 0x000000ff11117812 */ /* 0x000fe200078ec0ff */
[----:B------:R-:W-:Y:S01]  /*0ca0*/  FCHK P0, R24, R7 ;  /* 0x0000000718007302 */ /* 0x000fe20000000000 */
[----:B------:R-:W-:-:S04]  /*0cb0*/  FFMA R15, R14, R24, RZ ;  /* 0x000000180e0f7223 */ /* 0x000fc800000000ff */
[----:B------:R-:W-:-:S03]  /*0cc0*/  FFMA R22, R15, -R7, R24 ;  /* 0x800000070f167223 */ /* 0x000fc60000000018 */
[----:B------:R-:W0:Y:S01]  /*0cd0*/  I2F.U16 R2, R2 ;  /* 0x0000000200027306 */ /* 0x000e220000101000 */
[----:B------:R-:W-:-:S07]  /*0ce0*/  FFMA R14, R14, R22, R15 ;  /* 0x000000160e0e7223 */ /* 0x000fce000000000f */
[----:B------:R-:W1:Y:S01]  /*0cf0*/  I2F.U16 R21, R21 ;  /* 0x0000001500157306 */ /* 0x000e620000101000 */
[----:B0-----:R-:W-:-:S07]  /*0d00*/  FADD R11, R11, R2 ;  /* 0x000000020b0b7221 */ /* 0x001fce0000000000 */
[----:B------:R-:W0:Y:S01]  /*0d10*/  I2F.U16 R23, R16 ;  /* 0x0000001000177306 */ /* 0x000e220000101000 */
[----:B-1----:R-:W-:-:S07]  /*0d20*/  FADD R12, R12, R21 ;  /* 0x000000150c0c7221 */ /* 0x002fce0000000000 */
[----:B------:R-:W1:Y:S01]  /*0d30*/  I2F.U16 R20, R17 ;  /* 0x0000001100147306 */ /* 0x000e620000101000 */
[----:B0-----:R-:W-:Y:S01]  /*0d40*/  FADD R18, R18, R23 ;  /* 0x0000001712127221 */ /* 0x001fe20000000000 */
[----:B-1----:R-:W-:Y:S01]  /*0d50*/  FADD R19, R19, R20 ;  /* 0x0000001413137221 */ /* 0x002fe20000000000 */
[----:B------:R-:W-:Y:S06]  /*0d60*/  @!P0 BRA `(.L_x_22) ;  /* 0x0000000000148947 */ /* 0x000fec0003800000 */
[----:B------:R-:W-:Y:S01]  /*0d70*/  MOV R23, R24 ;  /* 0x0000001800177202 */ /* 0x000fe20000000f00 */
[----:B------:R-:W-:Y:S01]  /*0d80*/  IMAD.MOV.U32 R21, RZ, RZ, R7 ;  /* 0x000000ffff157224 */ /* 0x000fe200078e0007 */
[----:B------:R-:W-:-:S07]  /*0d90*/  MOV R14, 0xdb0 ;  /* 0x00000db0000e7802 */ /* 0x000fce0000000f00 */
[----:B------:R-:W-:Y:S05]  /*0da0*/  CALL.REL.NOINC `($__internal_0_$__cuda_sm3x_div_rn_noftz_f32_slowpath) ;  /* 0x0000000c00f47944 */ /* 0x000fea0003c00000 */
[----:B------:R-:W-:-:S07]  /*0db0*/  MOV R14, R2 ;  /* 0x00000002000e7202 */ /* 0x000fce0000000f00 */
.L_x_22:
[----:B------:R-:W-:Y:S05]  /*0dc0*/  BSYNC.RECONVERGENT B3 ;  /* 0x0000000000037941 */ /* 0x000fea0003800200 */
.L_x_21:
[----:B------:R-:W0:Y:S01]  /*0dd0*/  LDCU UR4, c[0x0][0x380] ;  /* 0x00007000ff0477ac */ /* 0x000e220008000800 */
[----:B------:R-:W-:Y:S02]  /*0de0*/  HFMA2 R20, -RZ, RZ, -3, 0 ;  /* 0xc2000000ff147431 */ /* 0x000fe400000001ff */
[----:B------:R-:W-:Y:S01]  /*0df0*/  IMAD.MOV.U32 R15, RZ, RZ, R13 ;  /* 0x000000ffff0f7224 */ /* 0x000fe200078e000d */
[----:B------:R-:W-:-:S05]  /*0e00*/  UMOV UR5, URZ ;  /* 0x000000ff00057c82 */ /* 0x000fca0008000000 */
[----:B0-----:R-:W5:Y:S01]  /*0e10*/  TEX.LL R16, R14, R14, R20, UR4, 2D ;  /* 0x28ff04140e0e7f60 */ /* 0x001f6200089e0f10 */
[----:B------:R-:W0:Y:S01]  /*0e20*/  MUFU.RCP R24, R7 ;  /* 0x0000000700187308 */ /* 0x000e220000001000 */
[----:B------:R-:W-:Y:S01]  /*0e30*/  I2FP.F32.S32 R22, R3 ;  /* 0x0000000300167245 */ /* 0x000fe20000201400 */
[----:B------:R-:W-:Y:S01]  /*0e40*/  BSSY.RECONVERGENT B3, `(.L_x_23) ;  /* 0x000001a000037945 */ /* 0x000fe20003800200 */
        /* <DEDUP_REMOVED lines=20> */
[----:B------:R-:W-:Y:S02]  /*0f90*/  MOV R23, R24 ;  /* 0x0000001800177202 */ /* 0x000fe40000000f00 */
[----:B------:R-:W-:Y:S02]  /*0fa0*/  MOV R21, R7 ;  /* 0x0000000700157202 */ /* 0x000fe40000000f00 */
[----:B------:R-:W-:-:S07]  /*0fb0*/  MOV R14, 0xfd0 ;  /* 0x00000fd0000e7802 */ /* 0x000fce0000000f00 */
[----:B------:R-:W-:Y:S05]  /*0fc0*/  CALL.REL.NOINC `($__internal_0_$__cuda_sm3x_div_rn_noftz_f32_slowpath) ;  /* 0x0000000c006c7944 */ /* 0x000fea0003c00000 */
[----:B------:R-:W-:-:S07]  /*0fd0*/  IMAD.MOV.U32 R14, RZ, RZ, R2 ;  /* 0x000000ffff0e7224 */ /* 0x000fce00078e0002 */
.L_x_24:
[----:B------:R-:W-:Y:S05]  /*0fe0*/  BSYNC.RECONVERGENT B3 ;  /* 0x0000000000037941 */ /* 0x000fea0003800200 */
.L_x_23:
[----:B------:R-:W0:Y:S01]  /*0ff0*/  LDCU UR4, c[0x0][0x380] ;  /* 0x00007000ff0477ac */ /* 0x000e220008000800 */
[----:B------:R-:W-:Y:S01]  /*1000*/  HFMA2 R21, -RZ, RZ, -3, 0 ;  /* 0xc2000000ff157431 */ /* 0x000fe200000001ff */
[----:B------:R-:W-:Y:S01]  /*1010*/  MOV R15, R13 ;  /* 0x0000000d000f7202 */ /* 0x000fe20000000f00 */
[----:B------:R-:W-:-:S05]  /*1020*/  UMOV UR5, URZ ;  /* 0x000000ff00057c82 */ /* 0x000fca0008000000 */
[----:B0-----:R-:W5:Y:S01]  /*1030*/  TEX.LL R16, R14, R14, R21, UR4, 2D ;  /* 0x28ff04150e0e7f60 */ /* 0x001f6200089e0f10 */
[----:B------:R-:W-:Y:S01]  /*1040*/  VIADD R4, R4, 0x4 ;  /* 0x0000000404047836 */ /* 0x000fe20000000000 */
[----:B------:R-:W-:-:S04]  /*1050*/  IADD3 R3, PT, PT, R3, 0x4, RZ ;  /* 0x0000000403037810 */ /* 0x000fc80007ffe0ff */
[----:B------:R-:W-:Y:S02]  /*1060*/  ISETP.NE.AND P0, PT, R4, RZ, PT ;  /* 0x000000ff0400720c */ /* 0x000fe40003f05270 */
[----:B-----5:R-:W-:Y:S02]  /*1070*/  LOP3.LUT R2, R14, 0xff, RZ, 0xc0, !PT ;  /* 0x000000ff0e027812 */ /* 0x020fe400078ec0ff */
[----:B------:R-:W-:Y:S02]  /*1080*/  LOP3.LUT R20, R15, 0xff, RZ, 0xc0, !PT ;  /* 0x000000ff0f147812 */ /* 0x000fe400078ec0ff */
[----:B------:R-:W-:Y:S02]  /*1090*/  LOP3.LUT R16, R16, 0xff, RZ, 0xc0, !PT ;  /* 0x000000ff10107812 */ /* 0x000fe400078ec0ff */
[----:B------:R-:W-:Y:S01]  /*10a0*/  LOP3.LUT R17, R17, 0xff, RZ, 0xc0, !PT ;  /* 0x000000ff11117812 */ /* 0x000fe200078ec0ff */
[----:B------:R-:W0:Y:S08]  /*10b0*/  I2F.U16 R2, R2 ;  /* 0x0000000200027306 */ /* 0x000e300000101000 */
[----:B------:R-:W1:Y:S01]  /*10c0*/  I2F.U16 R25, R20 ;  /* 0x0000001400197306 */ /* 0x000e620000101000 */
[----:B0-----:R-:W-:-:S07]  /*10d0*/  FADD R11, R11, R2 ;  /* 0x000000020b0b7221 */ /* 0x001fce0000000000 */
[----:B------:R-:W0:Y:S01]  /*10e0*/  I2F.U16 R27, R16 ;  /* 0x00000010001b7306 */ /* 0x000e220000101000 */
[----:B-1----:R-:W-:-:S07]  /*10f0*/  FADD R25, R12, R25 ;  /* 0x000000190c197221 */ /* 0x002fce0000000000 */
[----:B------:R-:W1:Y:S01]  /*1100*/  I2F.U16 R22, R17 ;  /* 0x0000001100167306 */ /* 0x000e620000101000 */
[----:B0-----:R-:W-:Y:S01]  /*1110*/  FADD R27, R18, R27 ;  /* 0x0000001b121b7221 */ /* 0x001fe20000000000 */
[----:B-1----:R-:W-:Y:S01]  /*1120*/  FADD R19, R19, R22 ;  /* 0x0000001613137221 */ /* 0x002fe20000000000 */
[----:B------:R-:W-:Y:S06]  /*1130*/  @P0 BRA `(.L_x_25) ;  /* 0xfffffff400d00947 */ /* 0x000fec000383ffff */
[----:B------:R-:W-:-:S07]  /*1140*/  MOV R4, UR7 ;  /* 0x0000000700047c02 */ /* 0x000fce0008000f00 */
.L_x_16:
[----:B------:R-:W-:-:S09]  /*1150*/  UISETP.NE.AND UP0, UPT, UR6, URZ, UPT ;  /* 0x000000ff0600728c */ /* 0x000fd2000bf05270 */
[----:B------:R-:W-:Y:S05]  /*1160*/  BRA.U !UP0, `(.L_x_26) ;  /* 0x0000000508ac7547 */ /* 0x000fea000b800000 */
[----:B------:R-:W-:-:S09]  /*1170*/  UISETP.NE.AND UP0, UPT, UR6, 0x1, UPT ;  /* 0x000000010600788c */ /* 0x000fd2000bf05270 */
[----:B------:R-:W-:Y:S05]  /*1180*/  BRA.U !UP0, `(.L_x_27) ;  /* 0x0000000508147547 */ /* 0x000fea000b800000 */
[----:B------:R-:W0:Y:S01]  /*1190*/  LDCU UR4, c[0x0][0x398] ;  /* 0x00007300ff0477ac */ /* 0x000e220008000800 */
[----:B------:R-:W1:Y:S01]  /*11a0*/  MUFU.RCP R14, R7 ;  /* 0x00000007000e7308 */ /* 0x000e620000001000 */
[----:B------:R-:W-:Y:S01]  /*11b0*/  BSSY.RECONVERGENT B3, `(.L_x_28) ;  /* 0x000000f000037945 */ /* 0x000fe20003800200 */
[----:B0-----:R-:W-:Y:S02]  /*11c0*/  IMAD R12, R5, UR4, R4 ;  /* 0x00000004050c7c24 */ /* 0x001fe4000f8e0204 */
[----:B-1----:R-:W-:-:S03]  /*11d0*/  FFMA R3, R14, -R7, 1 ;  /* 0x3f8000000e037423 */ /* 0x002fc60000000807 */
[----:B------:R-:W-:-:S05]  /*11e0*/  I2FP.F32.S32 R2, R12 ;  /* 0x0000000c00027245 */ /* 0x000fca0000201400 */
[----:B------:R-:W-:Y:S01]  /*11f0*/  FADD R23, R2, 0.5 ;  /* 0x3f00000002177421 */ /* 0x000fe20000000000 */
[----:B------:R-:W-:-:S03]  /*1200*/  FFMA R2, R14, R3, R14 ;  /* 0x000000030e027223 */ /* 0x000fc6000000000e */
[----:B------:R-:W0:Y:S01]  /*1210*/  FCHK P0, R23, R7 ;  /* 0x0000000717007302 */ /* 0x000e220000000000 */
[----:B------:R-:W-:-:S04]  /*1220*/  FFMA R14, R2, R23, RZ ;  /* 0x00000017020e7223 */ /* 0x000fc800000000ff */
[----:B------:R-:W-:-:S04]  /*1230*/  FFMA R3, R14, -R7, R23 ;  /* 0x800000070e037223 */ /* 0x000fc80000000017 */
[----:B------:R-:W-:Y:S01]  /*1240*/  FFMA R14, R2, R3, R14 ;  /* 0x00000003020e7223 */ /* 0x000fe2000000000e */
[----:B0-----:R-:W-:Y:S06]  /*1250*/  @!P0 BRA `(.L_x_29) ;  /* 0x0000000000108947 */ /* 0x001fec0003800000 */
[----:B------:R-:W-:Y:S01]  /*1260*/  IMAD.MOV.U32 R21, RZ, RZ, R7 ;  /* 0x000000ffff157224 */ /* 0x000fe200078e0007 */
[----:B------:R-:W-:-:S07]  /*1270*/  MOV R14, 0x1290 ;  /* 0x00001290000e7802 */ /* 0x000fce0000000f00 */
[----:B------:R-:W-:Y:S05]  /*1280*/  CALL.REL.NOINC `($__internal_0_$__cuda_sm3x_div_rn_noftz_f32_slowpath) ;  /* 0x0000000800bc7944 */ /* 0x000fea0003c00000 */
[----:B------:R-:W-:-:S07]  /*1290*/  MOV R14, R2 ;  /* 0x00000002000e7202 */ /* 0x000fce0000000f00 */
.L_x_29:
[----:B------:R-:W-:Y:S05]  /*12a0*/  BSYNC.RECONVERGENT B3 ;  /* 0x0000000000037941 */ /* 0x000fea0003800200 */
.L_x_28:
[----:B------:R-:W0:Y:S01]  /*12b0*/  LDCU UR4, c[0x0][0x380] ;  /* 0x00007000ff0477ac */ /* 0x000e220008000800 */
[----:B------:R-:W-:Y:S02]  /*12c0*/  HFMA2 R20, -RZ, RZ, -3, 0 ;  /* 0xc2000000ff147431 */ /* 0x000fe400000001ff */
[----:B------:R-:W-:Y:S01]  /*12d0*/  IMAD.MOV.U32 R15, RZ, RZ, R13 ;  /* 0x000000ffff0f7224 */ /* 0x000fe200078e000d */
[----:B------:R-:W-:-:S05]  /*12e0*/  UMOV UR5, URZ ;  /* 0x000000ff00057c82 */ /* 0x000fca0008000000 */
[----:B0-----:R0:W5:Y:S01]  /*12f0*/  TEX.LL R14, R2, R14, R20, UR4, 2D ;  /* 0x28ff04140e027f60 */ /* 0x00116200089e0f0e */
[----:B------:R-:W1:Y:S01]  /*1300*/  MUFU.RCP R22, R7 ;  /* 0x0000000700167308 */ /* 0x000e620000001000 */
[----:B------:R-:W-:Y:S01]  /*1310*/  IADD3 R12, PT, PT, R12, 0x1, RZ ;  /* 0x000000010c0c7810 */ /* 0x000fe20007ffe0ff */
[----:B------:R-:W-:Y:S03]  /*1320*/  BSSY.RECONVERGENT B3, `(.L_x_30) ;  /* 0x000001a000037945 */ /* 0x000fe60003800200 */
[----:B------:R-:W-:-:S05]  /*1330*/  I2FP.F32.S32 R17, R12 ;  /* 0x0000000c00117245 */ /* 0x000fca0000201400 */
[----:B------:R-:W-:-:S04]  /*1340*/  FADD R23, R17, 0.5 ;  /* 0x3f00000011177421 */ /* 0x000fc80000000000 */
[----:B------:R-:W-:Y:S01]  /*1350*/  FCHK P0, R23, R7 ;  /* 0x0000000717007302 */ /* 0x000fe20000000000 */
[----:B-1----:R-:W-:-:S04]  /*1360*/  FFMA R21, R22, -R7, 1 ;  /* 0x3f80000016157423 */ /* 0x002fc80000000807 */
[----:B------:R-:W-:-:S04]  /*1370*/  FFMA R12, R22, R21, R22 ;  /* 0x00000015160c7223 */ /* 0x000fc80000000016 */
[----:B------:R-:W-:-:S04]  /*1380*/  FFMA R17, R12, R23, RZ ;  /* 0x000000170c117223 */ /* 0x000fc800000000ff */
[----:B0-----:R-:W-:-:S04]  /*1390*/  FFMA R20, R17, -R7, R23 ;  /* 0x8000000711147223 */ /* 0x001fc80000000017 */
[----:B------:R-:W-:Y:S01]  /*13a0*/  FFMA R12, R12, R20, R17 ;  /* 0x000000140c0c7223 */ /* 0x000fe20000000011 */
        /* <DEDUP_REMOVED lines=17> */
.L_x_31:
[----:B------:R-:W-:Y:S05]  /*14c0*/  BSYNC.RECONVERGENT B3 ;  /* 0x0000000000037941 */ /* 0x000fea0003800200 */
.L_x_30:
[----:B------:R-:W0:Y:S01]  /*14d0*/  LDCU UR4, c[0x0][0x380] ;  /* 0x00007000ff0477ac */ /* 0x000e220008000800 */
[----:B------:R-:W-:Y:S01]  /*14e0*/  HFMA2 R17, -RZ, RZ, -3, 0 ;  /* 0xc2000000ff117431 */ /* 0x000fe200000001ff */
[----:B------:R-:W-:-:S03]  /*14f0*/  UMOV UR5, URZ ;  /* 0x000000ff00057c82 */ /* 0x000fc60008000000 */
[----:B0-----:R-:W5:Y:S01]  /*1500*/  TEX.LL R14, R2, R12, R17, UR4, 2D ;  /* 0x28ff04110c027f60 */ /* 0x001f6200089e0f0e */
[----:B------:R-:W-:Y:S02]  /*1510*/  IADD3 R4, PT, PT, R4, 0x2, RZ ;  /* 0x0000000204047810 */ /* 0x000fe40007ffe0ff */
        /* <DEDUP_REMOVED lines=11> */
[----:B-1----:R-:W-:-:S07]  /*15d0*/  FADD R19, R19, R18 ;  /* 0x0000001213137221 */ /* 0x002fce0000000000 */
.L_x_27:
[----:B------:R-:W0:Y:S02]  /*15e0*/  LDCU UR4, c[0x0][0x398] ;  /* 0x00007300ff0477ac */ /* 0x000e240008000800 */
[----:B0-----:R-:W-:-:S09]  /*15f0*/  ULOP3.LUT UP0, URZ, UR4, 0x1, URZ, 0xc0, !UPT ;  /* 0x0000000104ff7892 */ /* 0x001fd2000f80c0ff */
[----:B------:R-:W-:Y:S05]  /*1600*/  BRA.U !UP0, `(.L_x_26) ;  /* 0x0000000108847547 */ /* 0x000fea000b800000 */
[----:B------:R-:W0:Y:S01]  /*1610*/  MUFU.RCP R2, R7 ;  /* 0x0000000700027308 */ /* 0x000e220000001000 */
[----:B------:R-:W-:Y:S01]  /*1620*/  IMAD R4, R5, UR4, R4 ;  /* 0x0000000405047c24 */ /* 0x000fe2000f8e0204 */
[----:B------:R-:W-:Y:S04]  /*1630*/  BSSY.RECONVERGENT B3, `(.L_x_32) ;  /* 0x000000d000037945 */ /* 0x000fe80003800200 */
        /* <DEDUP_REMOVED lines=12> */
.L_x_33:
[----:B------:R-:W-:Y:S05]  /*1700*/  BSYNC.RECONVERGENT B3 ;  /* 0x0000000000037941 */ /* 0x000fea0003800200 */
.L_x_32:
[----:B------:R-:W0:Y:S01]  /*1710*/  LDCU UR4, c[0x0][0x380] ;  /* 0x00007000ff0477ac */ /* 0x000e220008000800 */
[----:B------:R-:W-:Y:S01]  /*1720*/  MOV R3, R13 ;  /* 0x0000000d00037202 */ /* 0x000fe20000000f00 */
[----:B------:R-:W-:Y:S01]  /*1730*/  HFMA2 R15, -RZ, RZ, -3, 0 ;  /* 0xc2000000ff0f7431 */ /* 0x000fe200000001ff */
[----:B------:R-:W-:-:S04]  /*1740*/  UMOV UR5, URZ ;  /* 0x000000ff00057c82 */ /* 0x000fc80008000000 */
[----:B0-----:R-:W5:Y:S02]  /*1750*/  TEX.LL R2, R12, R2, R15, UR4, 2D ;  /* 0x28ff040f020c7f60 */ /* 0x001f6400089e0f02 */
        /* <DEDUP_REMOVED lines=12> */
.L_x_26:
[----:B------:R-:W-:Y:S05]  /*1820*/  @P3 BRA `(.L_x_34) ;  /* 0xffffffec00ac3947 */ /* 0x000fea000383ffff */
[----:B------:R-:W0:Y:S01]  /*1830*/  MUFU.RCP R3, R0 ;  /* 0x0000000000037308 */ /* 0x000e220000001000 */
[----:B------:R-:W-:Y:S07]  /*1840*/  BSSY.RECONVERGENT B3, `(.L_x_35) ;  /* 0x000000c000037945 */ /* 0x000fee0003800200 */
[----:B------:R-:W1:Y:S01]  /*1850*/  FCHK P0, R11, R0 ;  /* 0x000000000b007302 */ /* 0x000e620000000000 */
[----:B0-----:R-:W-:-:S04]  /*1860*/  FFMA R2, -R0, R3, 1 ;  /* 0x3f80000000027423 */ /* 0x001fc80000000103 */
[----:B------:R-:W-:-:S04]  /*1870*/  FFMA R2, R3, R2, R3 ;  /* 0x0000000203027223 */ /* 0x000fc80000000003 */
[----:B------:R-:W-:-:S04]  /*1880*/  FFMA R3, R2, R11, RZ ;  /* 0x0000000b02037223 */ /* 0x000fc800000000ff */
[----:B------:R-:W-:-:S04]  /*1890*/  FFMA R4, -R0, R3, R11 ;  /* 0x0000000300047223 */ /* 0x000fc8000000010b */
[----:B------:R-:W-:Y:S01]  /*18a0*/  FFMA R2, R2, R4, R3 ;  /* 0x0000000402027223 */ /* 0x000fe20000000003 */
[----:B-1----:R-:W-:Y:S06]  /*18b0*/  @!P0 BRA `(.L_x_36) ;  /* 0x0000000000108947 */ /* 0x002fec0003800000 */
[----:B------:R-:W-:Y:S01]  /*18c0*/  IMAD.MOV.U32 R23, RZ, RZ, R11 ;  /* 0x000000ffff177224 */ /* 0x000fe200078e000b */
[----:B------:R-:W-:Y:S02]  /*18d0*/  MOV R21, R0 ;  /* 0x0000000000157202 */ /* 0x000fe40000000f00 */
[----:B------:R-:W-:-:S07]  /*18e0*/  MOV R14, 0x1900 ;  /* 0x00001900000e7802 */ /* 0x000fce0000000f00 */
[----:B------:R-:W-:Y:S05]  /*18f0*/  CALL.REL.NOINC `($__internal_0_$__cuda_sm3x_div_rn_noftz_f32_slowpath) ;  /* 0x0000000400207944 */ /* 0x000fea0003c00000 */
.L_x_36:
[----:B------:R-:W-:Y:S05]  /*1900*/  BSYNC.RECONVERGENT B3 ;  /* 0x0000000000037941 */ /* 0x000fea0003800200 */
.L_x_35:
[----:B------:R-:W0:Y:S01]  /*1910*/  MUFU.RCP R11, R0 ;  /* 0x00000000000b7308 */ /* 0x000e220000001000 */
[----:B------:R-:W-:Y:S01]  /*1920*/  FADD R3, R2, 0.5 ;  /* 0x3f00000002037421 */ /* 0x000fe20000000000 */
[----:B------:R-:W-:Y:S06]  /*1930*/  BSSY.RECONVERGENT B3, `(.L_x_37) ;  /* 0x000000d000037945 */ /* 0x000fec0003800200 */
[----:B------:R-:W1:Y:S08]  /*1940*/  FCHK P0, R25, R0 ;  /* 0x0000000019007302 */ /* 0x000e700000000000 */
[----:B------:R-:W2:Y:S01]  /*1950*/  F2I.U32.TRUNC.NTZ R3, R3 ;  /* 0x0000000300037305 */ /* 0x000ea2000020f000 */
[----:B0-----:R-:W-:-:S04]  /*1960*/  FFMA R4, -R0, R11, 1 ;  /* 0x3f80000000047423 */ /* 0x001fc8000000010b */
[----:B------:R-:W-:-:S04]  /*1970*/  FFMA R2, R11, R4, R11 ;  /* 0x000000040b027223 */ /* 0x000fc8000000000b */
[----:B------:R-:W-:-:S04]  /*1980*/  FFMA R11, R2, R25, RZ ;  /* 0x00000019020b7223 */ /* 0x000fc800000000ff */
[----:B------:R-:W-:-:S04]  /*1990*/  FFMA R4, -R0, R11, R25 ;  /* 0x0000000b00047223 */ /* 0x000fc80000000119 */
[----:B------:R-:W-:Y:S01]  /*19a0*/  FFMA R2, R2, R4, R11 ;  /* 0x0000000402027223 */ /* 0x000fe2000000000b */
[----:B-12---:R-:W-:Y:S06]  /*19b0*/  @!P0 BRA `(.L_x_38) ;  /* 0x0000000000108947 */ /* 0x006fec0003800000 */
[----:B------:R-:W-:Y:S01]  /*19c0*/  MOV R23, R25 ;  /* 0x0000001900177202 */ /* 0x000fe20000000f00 */
[----:B------:R-:W-:Y:S01]  /*19d0*/  IMAD.MOV.U32 R21, RZ, RZ, R0 ;  /* 0x000000ffff157224 */ /* 0x000fe200078e0000 */
[----:B------:R-:W-:-:S07]  /*19e0*/  MOV R14, 0x1a00 ;  /* 0x00001a00000e7802 */ /* 0x000fce0000000f00 */
[----:B------:R-:W-:Y:S05]  /*19f0*/  CALL.REL.NOINC `($__internal_0_$__cuda_sm3x_div_rn_noftz_f32_slowpath) ;  /* 0x0000000000e07944 */ /* 0x000fea0003c00000 */
.L_x_38:
[----:B------:R-:W-:Y:S05]  /*1a00*/  BSYNC.RECONVERGENT B3 ;  /* 0x0000000000037941 */ /* 0x000fea0003800200 */
.L_x_37:
        /* <DEDUP_REMOVED lines=11> */
[----:B------:R-:W-:Y:S02]  /*1ac0*/  MOV R23, R27 ;  /* 0x0000001b00177202 */ /* 0x000fe40000000f00 */
[----:B------:R-:W-:Y:S02]  /*1ad0*/  MOV R21, R0 ;  /* 0x0000000000157202 */ /* 0x000fe40000000f00 */
[----:B------:R-:W-:-:S07]  /*1ae0*/  MOV R14, 0x1b00 ;  /* 0x00001b00000e7802 */ /* 0x000fce0000000f00 */
[----:B------:R-:W-:Y:S05]  /*1af0*/  CALL.REL.NOINC `($__internal_0_$__cuda_sm3x_div_rn_noftz_f32_slowpath) ;  /* 0x0000000000a07944 */ /* 0x000fea0003c00000 */
.L_x_40:
[----:B------:R-:W-:Y:S05]  /*1b00*/  BSYNC.RECONVERGENT B3 ;  /* 0x0000000000037941 */ /* 0x000fea0003800200 */
.L_x_39:
        /* <DEDUP_REMOVED lines=11> */
[----:B------:R-:W-:Y:S01]  /*1bc0*/  IMAD.MOV.U32 R23, RZ, RZ, R19 ;  /* 0x000000ffff177224 */ /* 0x000fe200078e0013 */
[----:B------:R-:W-:Y:S02]  /*1bd0*/  MOV R21, R0 ;  /* 0x0000000000157202 */ /* 0x000fe40000000f00 */
[----:B------:R-:W-:-:S07]  /*1be0*/  MOV R14, 0x1c00 ;  /* 0x00001c00000e7802 */ /* 0x000fce0000000f00 */
[----:B------:R-:W-:Y:S05]  /*1bf0*/  CALL.REL.NOINC `($__internal_0_$__cuda_sm3x_div_rn_noftz_f32_slowpath) ;  /* 0x0000000000607944 */ /* 0x000fea0003c00000 */
.L_x_42:
[----:B------:R-:W-:Y:S05]  /*1c00*/  BSYNC.RECONVERGENT B3 ;  /* 0x0000000000037941 */ /* 0x000fea0003800200 */
.L_x_41:
[----:B------:R-:W0:Y:S01]  /*1c10*/  LDC.64 R12, c[0x0][0x388] ;  /* 0x0000e200ff0c7b82 */ /* 0x000e220000000a00 */
[----:B------:R-:W-:Y:S01]  /*1c20*/  FADD R2, R2, 0.5 ;  /* 0x3f00000002027421 */ /* 0x000fe20000000000 */
[----:B------:R-:W1:Y:S01]  /*1c30*/  LDCU UR5, c[0x0][0x3a0] ;  /* 0x00007400ff0577ac */ /* 0x000e620008000800 */
[----:B------:R-:W-:Y:S02]  /*1c40*/  PRMT R15, R3, 0x3340, R4 ;  /* 0x00003340030f7816 */ /* 0x000fe40000000004 */
[----:B------:R-:W2:Y:S01]  /*1c50*/  F2I.U32.TRUNC.NTZ R11, R2 ;  /* 0x00000002000b7305 */ /* 0x000ea2000020f000 */
[----:B------:R-:W3:Y:S02]  /*1c60*/  LDCU UR4, c[0x0][0x360] ;  /* 0x00006c00ff0477ac */ /* 0x000ee40008000800 */
[----:B------:R-:W3:Y:S01]  /*1c70*/  LDC R14, c[0x0][0x370] ;  /* 0x0000dc00ff0e7b82 */ /* 0x000ee20000000800 */
[----:B-1----:R-:W-:Y:S01]  /*1c80*/  IMAD R3, R10, UR5, R5 ;  /* 0x000000050a037c24 */ /* 0x002fe2000f8e0205 */
[----:B--2---:R-:W-:-:S03]  /*1c90*/  PRMT R6, R6, 0x3340, R11 ;  /* 0x0000334006067816 */ /* 0x004fc6000000000b */
[----:B0-----:R-:W-:Y:S01]  /*1ca0*/  IMAD.WIDE R12, R3, 0x4, R12 ;  /* 0x00000004030c7825 */ /* 0x001fe200078e020c */
[----:B------:R-:W-:-:S05]  /*1cb0*/  PRMT R15, R15, 0x5410, R6 ;  /* 0x000054100f0f7816 */ /* 0x000fca0000000006 */
[----:B------:R0:W-:Y:S01]  /*1cc0*/  STG.E desc[UR10][R12.64], R15 ;  /* 0x0000000f0c007986 */ /* 0x0001e2000c10190a */
[----:B---3--:R-:W-:-:S05]  /*1cd0*/  IMAD R5, R14, UR4, R5 ;  /* 0x000000040e057c24 */ /* 0x008fca000f8e0205 */
[----:B------:R-:W-:-:S13]  /*1ce0*/  ISETP.GE.AND P0, PT, R5, UR5, PT ;  /* 0x0000000505007c0c */ /* 0x000fda000bf06270 */
[----:B0-----:R-:W-:Y:S05]  /*1cf0*/  @!P0 BRA `(.L_x_43) ;  /* 0xffffffe800648947 */ /* 0x001fea000383ffff */
.L_x_13:
[----:B------:R-:W-:Y:S05]  /*1d00*/  BSYNC.RECONVERGENT B0 ;  /* 0x0000000000007941 */ /* 0x000fea0003800200 */
.L_x_12:
[----:B------:R-:W0:Y:S01]  /*1d10*/  LDCU UR4, c[0x0][0x364] ;  /* 0x00006c80ff0477ac */ /* 0x000e220008000800 */
[----:B------:R-:W0:Y:S01]  /*1d20*/  LDC R3, c[0x0][0x374] ;  /* 0x0000dd00ff037b82 */ /* 0x000e220000000800 */
[----:B------:R-:W1:Y:S01]  /*1d30*/  LDCU UR5, c[0x0][0x3a4] ;  /* 0x00007480ff0577ac */ /* 0x000e620008000800 */
[----:B0-----:R-:W-:-:S05]  /*1d40*/  IMAD R10, R3, UR4, R10 ;  /* 0x00000004030a7c24 */ /* 0x001fca000f8e020a */
[----:B-1----:R-:W-:-:S13]  /*1d50*/  ISETP.GE.AND P0, PT, R10, UR5, PT ;  /* 0x000000050a007c0c */ /* 0x002fda000bf06270 */
[----:B------:R-:W-:Y:S05]  /*1d60*/  @!P0 BRA `(.L_x_44) ;  /* 0xffffffe800348947 */ /* 0x000fea000383ffff */
[----:B------:R-:W-:Y:S05]  /*1d70*/  EXIT ;  /* 0x000000000000794d */ /* 0x000fea0003800000 */
        .weak           $__internal_0_$__cuda_sm3x_div_rn_noftz_f32_slowpath
        .type           $__internal_0_$__cuda_sm3x_div_rn_noftz_f32_slowpath,@function
        .size           $__internal_0_$__cuda_sm3x_div_rn_noftz_f32_slowpath,(.L_x_57 - $__internal_0_$__cuda_sm3x_div_rn_noftz_f32_slowpath)
$__internal_0_$__cuda_sm3x_div_rn_noftz_f32_slowpath:
[----:B------:R-:W-:Y:S01]  /*1d80*/  SHF.R.U32.HI R15, RZ, 0x17, R21 ;  /* 0x00000017ff0f7819 */ /* 0x000fe20000011615 */
[----:B------:R-:W-:Y:S01]  /*1d90*/  BSSY.RECONVERGENT B1, `(.L_x_45) ;  /* 0x0000062000017945 */ /* 0x000fe20003800200 */
[----:B------:R-:W-:Y:S02]  /*1da0*/  SHF.R.U32.HI R20, RZ, 0x17, R23 ;  /* 0x00000017ff147819 */ /* 0x000fe40000011617 */
[----:B------:R-:W-:Y:S02]  /*1db0*/  LOP3.LUT R15, R15, 0xff, RZ, 0xc0, !PT ;  /* 0x000000ff0f0f7812 */ /* 0x000fe400078ec0ff */
[----:B------:R-:W-:Y:S02]  /*1dc0*/  LOP3.LUT R20, R20, 0xff, RZ, 0xc0, !PT ;  /* 0x000000ff14147812 */ /* 0x000fe400078ec0ff */
[----:B------:R-:W-:-:S03]  /*1dd0*/  IADD3 R2, PT, PT, R15, -0x1, RZ ;  /* 0xffffffff0f027810 */ /* 0x000fc60007ffe0ff */
[----:B------:R-:W-:Y:S01]  /*1de0*/  VIADD R17, R20, 0xffffffff ;  /* 0xffffffff14117836 */ /* 0x000fe20000000000 */
[----:B------:R-:W-:-:S04]  /*1df0*/  ISETP.GT.U32.AND P0, PT, R2, 0xfd, PT ;  /* 0x000000fd0200780c */ /* 0x000fc80003f04070 */
[----:B------:R-:W-:-:S13]  /*1e00*/  ISETP.GT.U32.OR P0, PT, R17, 0xfd, P0 ;  /* 0x000000fd1100780c */ /* 0x000fda0000704470 */
[----:B------:R-:W-:Y:S01]  /*1e10*/  @!P0 MOV R16, RZ ;  /* 0x000000ff00108202 */ /* 0x000fe20000000f00 */
[----:B------:R-:W-:Y:S06]  /*1e20*/  @!P0 BRA `(.L_x_46) ;  /* 0x00000000005c8947 */ /* 0x000fec0003800000 */
[----:B------:R-:W-:Y:S02]  /*1e30*/  FSETP.GTU.FTZ.AND P0, PT, |R23|, +INF , PT ;  /* 0x7f8000001700780b */ /* 0x000fe40003f1c200 */
[----:B------:R-:W-:-:S04]  /*1e40*/  FSETP.GTU.FTZ.AND P1, PT, |R21|, +INF , PT ;  /* 0x7f8000001500780b */ /* 0x000fc80003f3c200 */
[----:B------:R-:W-:-:S13]  /*1e50*/  PLOP3.LUT P0, PT, P0, P1, PT, 0xf8, 0x8f ;  /* 0x00000000008f781c */ /* 0x000fda0000703f70 */
[----:B------:R-:W-:Y:S05]  /*1e60*/  @P0 BRA `(.L_x_47) ;  /* 0x00000004004c0947 */ /* 0x000fea0003800000 */
[----:B------:R-:W-:-:S13]  /*1e70*/  LOP3.LUT P0, RZ, R21, 0x7fffffff, R23, 0xc8, !PT ;  /* 0x7fffffff15ff7812 */ /* 0x000fda000780c817 */
[----:B------:R-:W-:Y:S05]  /*1e80*/  @!P0 BRA `(.L_x_48) ;  /* 0x00000004003c8947 */ /* 0x000fea0003800000 */
[----:B------:R-:W-:Y:S02]  /*1e90*/  FSETP.NEU.FTZ.AND P4, PT, |R23|, +INF , PT ;  /* 0x7f8000001700780b */ /* 0x000fe40003f9d200 */
[----:B------:R-:W-:Y:S02]  /*1ea0*/  FSETP.NEU.FTZ.AND P1, PT, |R21|, +INF , PT ;  /* 0x7f8000001500780b */ /* 0x000fe40003f3d200 */
[----:B------:R-:W-:-:S11]  /*1eb0*/  FSETP.NEU.FTZ.AND P0, PT, |R23|, +INF , PT ;  /* 0x7f8000001700780b */ /* 0x000fd60003f1d200 */
[----:B------:R-:W-:Y:S05]  /*1ec0*/  @!P1 BRA !P4, `(.L_x_48) ;  /* 0x00000004002c9947 */ /* 0x000fea0006000000 */
[----:B------:R-:W-:-:S04]  /*1ed0*/  LOP3.LUT P4, RZ, R23, 0x7fffffff, RZ, 0xc0, !PT ;  /* 0x7fffffff17ff7812 */ /* 0x000fc8000788c0ff */
[----:B------:R-:W-:-:S13]  /*1ee0*/  PLOP3.LUT P1, PT, P1, P4, PT, 0x2f, 0xf2 ;  /* 0x0000000000f2781c */ /* 0x000fda0000f28577 */
[----:B------:R-:W-:Y:S05]  /*1ef0*/  @P1 BRA `(.L_x_49) ;  /* 0x0000000400181947 */ /* 0x000fea0003800000 */
[----:B------:R-:W-:-:S04]  /*1f00*/  LOP3.LUT P1, RZ, R21, 0x7fffffff, RZ, 0xc0, !PT ;  /* 0x7fffffff15ff7812 */ /* 0x000fc8000782c0ff */
[----:B------:R-:W-:-:S13]  /*1f10*/  PLOP3.LUT P0, PT, P0, P1, PT, 0x2f, 0xf2 ;  /* 0x0000000000f2781c */ /* 0x000fda0000702577 */
[----:B------:R-:W-:Y:S05]  /*1f20*/  @P0 BRA `(.L_x_50) ;  /* 0x0000000400000947 */ /* 0x000fea0003800000 */
[----:B------:R-:W-:Y:S02]  /*1f30*/  ISETP.GE.AND P0, PT, R17, RZ, PT ;  /* 0x000000ff1100720c */ /* 0x000fe40003f06270 */
[----:B------:R-:W-:-:S11]  /*1f40*/  ISETP.GE.AND P1, PT, R2, RZ, PT ;  /* 0x000000ff0200720c */ /* 0x000fd60003f26270 */
[----:B------:R-:W-:Y:S01]  /*1f50*/  @P0 MOV R16, RZ ;  /* 0x000000ff00100202 */ /* 0x000fe20000000f00 */
[----:B------:R-:W-:Y:S02]  /*1f60*/  @!P0 IMAD.MOV.U32 R16, RZ, RZ, -0x40 ;  /* 0xffffffc0ff108424 */ /* 0x000fe400078e00ff */
[----:B------:R-:W-:Y:S01]  /*1f70*/  @!P0 FFMA R23, R23, 1.84467440737095516160e+19, RZ ;  /* 0x5f80000017178823 */ /* 0x000fe200000000ff */
[----:B------:R-:W-:Y:S02]  /*1f80*/  @!P1 FFMA R21, R21, 1.84467440737095516160e+19, RZ ;  /* 0x5f80000015159823 */ /* 0x000fe400000000ff */
[----:B------:R-:W-:-:S07]  /*1f90*/  @!P1 IADD3 R16, PT, PT, R16, 0x40, RZ ;  /* 0x0000004010109810 */ /* 0x000fce0007ffe0ff */
.L_x_46:
[----:B------:R-:W-:Y:S01]  /*1fa0*/  LEA R24, R15, 0xc0800000, 0x17 ;  /* 0xc08000000f187811 */ /* 0x000fe200078eb8ff */
[----:B------:R-:W-:Y:S01]  /*1fb0*/  VIADD R20, R20, 0xffffff81 ;  /* 0xffffff8114147836 */ /* 0x000fe20000000000 */
[----:B------:R-:W-:Y:S02]  /*1fc0*/  BSSY.RECONVERGENT B2, `(.L_x_51) ;  /* 0x0000035000027945 */ /* 0x000fe40003800200 */
[----:B------:R-:W-:Y:S01]  /*1fd0*/  IADD3 R24, PT, PT, -R24, R21, RZ ;  /* 0x0000001518187210 */ /* 0x000fe20007ffe1ff */
[----:B------:R-:W-:-:S03]  /*1fe0*/  IMAD R2, R20, -0x800000, R23 ;  /* 0xff80000014027824 */ /* 0x000fc600078e0217 */
[----:B------:R-:W0:Y:S01]  /*1ff0*/  MUFU.RCP R22, R24 ;  /* 0x0000001800167308 */ /* 0x000e220000001000 */
[----:B------:R-:W-:-:S04]  /*2000*/  FADD.FTZ R21, -R24, -RZ ;  /* 0x800000ff18157221 */ /* 0x000fc80000010100 */
[----:B0-----:R-:W-:-:S04]  /*2010*/  FFMA R17, R22, R21, 1 ;  /* 0x3f80000016117423 */ /* 0x001fc80000000015 */
[----:B------:R-:W-:-:S04]  /*2020*/  FFMA R17, R22, R17, R22 ;  /* 0x0000001116117223 */ /* 0x000fc80000000016 */
[----:B------:R-:W-:-:S04]  /*2030*/  FFMA R22, R2, R17, RZ ;  /* 0x0000001102167223 */ /* 0x000fc800000000ff */
[----:B------:R-:W-:-:S04]  /*2040*/  FFMA R23, R21, R22, R2 ;  /* 0x0000001615177223 */ /* 0x000fc80000000002 */
[----:B------:R-:W-:Y:S01]  /*2050*/  FFMA R22, R17, R23, R22 ;  /* 0x0000001711167223 */ /* 0x000fe20000000016 */
[----:B------:R-:W-:-:S03]  /*2060*/  IADD3 R23, PT, PT, R20, 0x7f, -R15 ;  /* 0x0000007f14177810 */ /* 0x000fc60007ffe80f */
[----:B------:R-:W-:Y:S01]  /*2070*/  FFMA R21, R21, R22, R2 ;  /* 0x0000001615157223 */ /* 0x000fe20000000002 */
[----:B------:R-:W-:-:S03]  /*2080*/  IADD3 R23, PT, PT, R23, R16, RZ ;  /* 0x0000001017177210 */ /* 0x000fc60007ffe0ff */
[----:B------:R-:W-:-:S05]  /*2090*/  FFMA R2, R17, R21, R22 ;  /* 0x0000001511027223 */ /* 0x000fca0000000016 */
[----:B------:R-:W-:-:S04]  /*20a0*/  SHF.R.U32.HI R15, RZ, 0x17, R2 ;  /* 0x00000017ff0f7819 */ /* 0x000fc80000011602 */
[----:B------:R-:W-:-:S04]  /*20b0*/  LOP3.LUT R16, R15, 0xff, RZ, 0xc0, !PT ;  /* 0x000000ff0f107812 */ /* 0x000fc800078ec0ff */
[----:B------:R-:W-:-:S05]  /*20c0*/  IADD3 R15, PT, PT, R16, R23, RZ ;  /* 0x00000017100f7210 */ /* 0x000fca0007ffe0ff */
[----:B------:R-:W-:-:S05]  /*20d0*/  VIADD R16, R15, 0xffffffff ;  /* 0xffffffff0f107836 */ /* 0x000fca0000000000 */
[----:B------:R-:W-:-:S13]  /*20e0*/  ISETP.GE.U32.AND P0, PT, R16, 0xfe, PT ;  /* 0x000000fe1000780c */ /* 0x000fda0003f06070 */
[----:B------:R-:W-:Y:S05]  /*20f0*/  @!P0 BRA `(.L_x_52) ;  /* 0x0000000000808947 */ /* 0x000fea0003800000 */
[----:B------:R-:W-:-:S13]  /*2100*/  ISETP.GT.AND P0, PT, R15, 0xfe, PT ;  /* 0x000000fe0f00780c */ /* 0x000fda0003f04270 */
[----:B------:R-:W-:Y:S05]  /*2110*/  @P0 BRA `(.L_x_53) ;  /* 0x00000000006c0947 */ /* 0x000fea0003800000 */
[----:B------:R-:W-:-:S13]  /*2120*/  ISETP.GE.AND P0, PT, R15, 0x1, PT ;  /* 0x000000010f00780c */ /* 0x000fda0003f06270 */
[----:B------:R-:W-:Y:S05]  /*2130*/  @P0 BRA `(.L_x_54) ;  /* 0x0000000000740947 */ /* 0x000fea0003800000 */
[----:B------:R-:W-:Y:S02]  /*2140*/  ISETP.GE.AND P0, PT, R15, -0x18, PT ;  /* 0xffffffe80f00780c */ /* 0x000fe40003f06270 */
[----:B------:R-:W-:-:S11]  /*2150*/  LOP3.LUT R2, R2, 0x80000000, RZ, 0xc0, !PT ;  /* 0x8000000002027812 */ /* 0x000fd600078ec0ff */
[----:B------:R-:W-:Y:S05]  /*2160*/  @!P0 BRA `(.L_x_54) ;  /* 0x0000000000688947 */ /* 0x000fea0003800000 */
[CCC-:B------:R-:W-:Y:S01]  /*2170*/  FFMA.RZ R16, R17.reuse, R21.reuse, R22.reuse ;  /* 0x0000001511107223 */ /* 0x1c0fe2000000c016 */
[CCC-:B------:R-:W-:Y:S01]  /*2180*/  FFMA.RP R20, R17.reuse, R21.reuse, R22.reuse ;  /* 0x0000001511147223 */ /* 0x1c0fe20000008016 */
[----:B------:R-:W-:Y:S01]  /*2190*/  FFMA.RM R21, R17, R21, R22 ;  /* 0x0000001511157223 */ /* 0x000fe20000004016 */
[C---:B------:R-:W-:Y:S02]  /*21a0*/  IADD3 R17, PT, PT, R15.reuse, 0x20, RZ ;  /* 0x000000200f117810 */ /* 0x040fe40007ffe0ff */
[----:B------:R-:W-:Y:S02]  /*21b0*/  LOP3.LUT R16, R16, 0x7fffff, RZ, 0xc0, !PT ;  /* 0x007fffff10107812 */ /* 0x000fe400078ec0ff */
[C---:B------:R-:W-:Y:S02]  /*21c0*/  ISETP.NE.AND P4, PT, R15.reuse, RZ, PT ;  /* 0x000000ff0f00720c */ /* 0x040fe40003f85270 */
[----:B------:R-:W-:Y:S02]  /*21d0*/  LOP3.LUT R16, R16, 0x800000, RZ, 0xfc, !PT ;  /* 0x0080000010107812 */ /* 0x000fe400078efcff */
[----:B------:R-:W-:-:S02]  /*21e0*/  ISETP.NE.AND P1, PT, R15, RZ, PT ;  /* 0x000000ff0f00720c */ /* 0x000fc40003f25270 */
[----:B------:R-:W-:Y:S02]  /*21f0*/  IADD3 R15, PT, PT, -R15, RZ, RZ ;  /* 0x000000ff0f0f7210 */ /* 0x000fe40007ffe1ff */
[----:B------:R-:W-:Y:S02]  /*2200*/  SHF.L.U32 R17, R16, R17, RZ ;  /* 0x0000001110117219 */ /* 0x000fe400000006ff */
[----:B------:R-:W-:Y:S02]  /*2210*/  FSETP.NEU.FTZ.AND P0, PT, R20, R21, PT ;  /* 0x000000151400720b */ /* 0x000fe40003f1d000 */
[----:B------:R-:W-:Y:S02]  /*2220*/  SEL R15, R15, RZ, P4 ;  /* 0x000000ff0f0f7207 */ /* 0x000fe40002000000 */
[----:B------:R-:W-:Y:S02]  /*2230*/  ISETP.NE.AND P1, PT, R17, RZ, P1 ;  /* 0x000000ff1100720c */ /* 0x000fe40000f25270 */
[----:B------:R-:W-:-:S02]  /*2240*/  SHF.R.U32.HI R20, RZ, R15, R16 ;  /* 0x0000000fff147219 */ /* 0x000fc40000011610 */
[----:B------:R-:W-:Y:S02]  /*2250*/  PLOP3.LUT P0, PT, P0, P1, PT, 0xf8, 0x8f ;  /* 0x00000000008f781c */ /* 0x000fe40000703f70 */
[----:B------:R-:W-:Y:S02]  /*2260*/  SHF.R.U32.HI R16, RZ, 0x1, R20 ;  /* 0x00000001ff107819 */ /* 0x000fe40000011614 */
[----:B------:R-:W-:-:S04]  /*2270*/  SEL R15, RZ, 0x1, !P0 ;  /* 0x00000001ff0f7807 */ /* 0x000fc80004000000 */
[----:B------:R-:W-:-:S04]  /*2280*/  LOP3.LUT R15, R15, 0x1, R16, 0xf8, !PT ;  /* 0x000000010f0f7812 */ /* 0x000fc800078ef810 */
[----:B------:R-:W-:-:S05]  /*2290*/  LOP3.LUT R15, R15, R20, RZ, 0xc0, !PT ;  /* 0x000000140f0f7212 */ /* 0x000fca00078ec0ff */
[----:B------:R-:W-:-:S05]  /*22a0*/  IMAD.IADD R15, R16, 0x1, R15 ;  /* 0x00000001100f7824 */ /* 0x000fca00078e020f */
[----:B------:R-:W-:Y:S01]  /*22b0*/  LOP3.LUT R2, R15, R2, RZ, 0xfc, !PT ;  /* 0x000000020f027212 */ /* 0x000fe200078efcff */
[----:B------:R-:W-:Y:S06]  /*22c0*/  BRA `(.L_x_54) ;  /* 0x0000000000107947 */ /* 0x000fec0003800000 */
.L_x_53:
[----:B------:R-:W-:-:S04]  /*22d0*/  LOP3.LUT R2, R2, 0x80000000, RZ, 0xc0, !PT ;  /* 0x8000000002027812 */ /* 0x000fc800078ec0ff */
[----:B------:R-:W-:Y:S01]  /*22e0*/  LOP3.LUT R2, R2, 0x7f800000, RZ, 0xfc, !PT ;  /* 0x7f80000002027812 */ /* 0x000fe200078efcff */
[----:B------:R-:W-:Y:S06]  /*22f0*/  BRA `(.L_x_54) ;  /* 0x0000000000047947 */ /* 0x000fec0003800000 */
.L_x_52:
[----:B------:R-:W-:-:S07]  /*2300*/  LEA R2, R23, R2, 0x17 ;  /* 0x0000000217027211 */ /* 0x000fce00078eb8ff */
.L_x_54:
[----:B------:R-:W-:Y:S05]  /*2310*/  BSYNC.RECONVERGENT B2 ;  /* 0x0000000000027941 */ /* 0x000fea0003800200 */
.L_x_51:
[----:B------:R-:W-:Y:S05]  /*2320*/  BRA `(.L_x_55) ;  /* 0x0000000000207947 */ /* 0x000fea0003800000 */
.L_x_50:
[----:B------:R-:W-:-:S04]  /*2330*/  LOP3.LUT R21, R21, 0x80000000, R23, 0x48, !PT ;  /* 0x8000000015157812 */ /* 0x000fc800078e4817 */
[----:B------:R-:W-:Y:S01]  /*2340*/  LOP3.LUT R2, R21, 0x7f800000, RZ, 0xfc, !PT ;  /* 0x7f80000015027812 */ /* 0x000fe200078efcff */
[----:B------:R-:W-:Y:S06]  /*2350*/  BRA `(.L_x_55) ;  /* 0x0000000000147947 */ /* 0x000fec0003800000 */
.L_x_49:
[----:B------:R-:W-:Y:S01]  /*2360*/  LOP3.LUT R2, R21, 0x80000000, R23, 0x48, !PT ;  /* 0x8000000015027812 */ /* 0x000fe200078e4817 */
[----:B------:R-:W-:Y:S06]  /*2370*/  BRA `(.L_x_55) ;  /* 0x00000000000c7947 */ /* 0x000fec0003800000 */
.L_x_48:
[----:B------:R-:W0:Y:S01]  /*2380*/  MUFU.RSQ R2, -QNAN ;  /* 0xffc0000000027908 */ /* 0x000e220000001400 */
[----:B------:R-:W-:Y:S05]  /*2390*/  BRA `(.L_x_55) ;  /* 0x0000000000047947 */ /* 0x000fea0003800000 */
.L_x_47:
[----:B------:R-:W-:-:S07]  /*23a0*/  FADD.FTZ R2, R23, R21 ;  /* 0x0000001517027221 */ /* 0x000fce0000010000 */
.L_x_55:
[----:B------:R-:W-:Y:S05]  /*23b0*/  BSYNC.RECONVERGENT B1 ;  /* 0x0000000000017941 */ /* 0x000fea0003800200 */
.L_x_45:
[----:B------:R-:W-:-:S04]  /*23c0*/  HFMA2 R15, -RZ, RZ, 0, 0 ;  /* 0x00000000ff0f7431 */ /* 0x000fc800000001ff */
[----:B0-----:R-:W-:Y:S05]  /*23d0*/  RET.REL.NODEC R14 `(_Z6kernelyP6uchar4iiiiii) ;  /* 0xffffffdc0e087950 */ /* 0x001fea0003c3ffff */
.L_x_56:
[----:B------:R-:W-:-:S00]  /*23e0*/  BRA `(.L_x_56) ;  /* 0xfffffffc00fc7947 */ /* 0x000fc0000383ffff */
[----:B------:R-:W-:-:S00]  /*23f0*/  NOP ;  /* 0x0000000000007918 */ /* 0x000fc00000000000 */
        /* <DEDUP_REMOVED lines=8> */
.L_x_57:


//--------------------- .nv.shared.reserved.0     --------------------------
	.section	.nv.shared.reserved.0,"aw",@nobits
	.weak		__nv_reservedSMEM_offset_0_alias
	.size		__nv_reservedSMEM_offset_0_alias, 0, 64
	.other		__nv_reservedSMEM_offset_0_alias,@"STO_CUDA_RESERVED_SHARED STV_DEFAULT"
__nv_reservedSMEM_offset_0_alias:
	.zero		0
	.zero		64


//--------------------- .nv.constant0._Z6kernelyP6uchar4iiiiii --------------------------
	.section	.nv.constant0._Z6kernelyP6uchar4iiiiii,"a",@progbits
	.sectionflags	@""
	.align	4
.nv.constant0._Z6kernelyP6uchar4iiiiii:
	.zero		936


//--------------------- SYMBOLS --------------------------

	.type		.nv.reservedSmem.offset0,@object
	.size		.nv.reservedSmem.offset0,0x4
